//
// Generated by NVIDIA NVVM Compiler
//
// Compiler Build ID: CL-36424714
// Cuda compilation tools, release 13.0, V13.0.88
// Based on NVVM 20.0.0
//

.version 9.0
.target sm_100
.address_size 64

	// .globl	_Z15Block_FW_phase1iiPi
// _ZZ15Block_FW_phase1iiPiE8shared_D has been demoted
// _ZZ15Block_FW_phase2iiPiE8shared_D has been demoted
// _ZZ15Block_FW_phase2iiPiE3row has been demoted
// _ZZ15Block_FW_phase2iiPiE3col has been demoted
// _ZZ15Block_FW_phase3iiPiiE8shared_D has been demoted
// _ZZ15Block_FW_phase3iiPiiE3row has been demoted
// _ZZ15Block_FW_phase3iiPiiE3col has been demoted

.visible .entry _Z15Block_FW_phase1iiPi(
	.param .u32 _Z15Block_FW_phase1iiPi_param_0,
	.param .u32 _Z15Block_FW_phase1iiPi_param_1,
	.param .u64 .ptr .align 1 _Z15Block_FW_phase1iiPi_param_2
)
{
	.reg .pred 	%p<2>;
	.reg .b32 	%r<101>;
	.reg .b64 	%rd<7>;
	// demoted variable
	.shared .align 4 .b8 _ZZ15Block_FW_phase1iiPiE8shared_D[16384];
	ld.param.u32 	%r11, [_Z15Block_FW_phase1iiPi_param_0];
	ld.param.u32 	%r12, [_Z15Block_FW_phase1iiPi_param_1];
	ld.param.u64 	%rd3, [_Z15Block_FW_phase1iiPi_param_2];
	cvta.to.global.u64 	%rd4, %rd3;
	mov.u32 	%r13, %tid.x;
	mov.u32 	%r14, %tid.y;
	shl.b32 	%r15, %r12, 6;
	add.s32 	%r16, %r15, %r14;
	add.s32 	%r17, %r15, %r13;
	mad.lo.s32 	%r18, %r16, %r11, %r17;
	mul.wide.s32 	%rd5, %r18, 4;
	add.s64 	%rd1, %rd4, %rd5;
	ld.global.u32 	%r19, [%rd1];
	shl.b32 	%r20, %r14, 8;
	mov.u32 	%r21, _ZZ15Block_FW_phase1iiPiE8shared_D;
	add.s32 	%r22, %r21, %r20;
	shl.b32 	%r23, %r13, 2;
	add.s32 	%r1, %r22, %r23;
	st.shared.u32 	[%r1], %r19;
	shl.b32 	%r24, %r11, 5;
	add.s32 	%r25, %r18, %r24;
	mul.wide.s32 	%rd6, %r25, 4;
	add.s64 	%rd2, %rd4, %rd6;
	ld.global.u32 	%r26, [%rd2];
	st.shared.u32 	[%r1+8192], %r26;
	ld.global.u32 	%r27, [%rd1+128];
	st.shared.u32 	[%r1+128], %r27;
	ld.global.u32 	%r28, [%rd2+128];
	st.shared.u32 	[%r1+8320], %r28;
	bar.sync 	0;
	add.s32 	%r99, %r22, 8192;
	add.s32 	%r29, %r23, %r21;
	add.s32 	%r98, %r29, 512;
	mov.b32 	%r100, 8192;
$L__BB0_1:
	ld.shared.u32 	%r30, [%r99+-8192];
	ld.shared.u32 	%r31, [%r98+-512];
	add.s32 	%r32, %r31, %r30;
	ld.shared.u32 	%r33, [%r99];
	add.s32 	%r34, %r33, %r31;
	ld.shared.u32 	%r35, [%r98+-384];
	add.s32 	%r36, %r35, %r30;
	add.s32 	%r37, %r35, %r33;
	ld.shared.u32 	%r38, [%r1];
	min.s32 	%r39, %r38, %r32;
	st.shared.u32 	[%r1], %r39;
	ld.shared.u32 	%r40, [%r1+8192];
	min.s32 	%r41, %r40, %r34;
	st.shared.u32 	[%r1+8192], %r41;
	ld.shared.u32 	%r42, [%r1+128];
	min.s32 	%r43, %r42, %r36;
	st.shared.u32 	[%r1+128], %r43;
	ld.shared.u32 	%r44, [%r1+8320];
	min.s32 	%r45, %r44, %r37;
	st.shared.u32 	[%r1+8320], %r45;
	bar.sync 	0;
	ld.shared.u32 	%r46, [%r99+-8188];
	ld.shared.u32 	%r47, [%r98+-256];
	add.s32 	%r48, %r47, %r46;
	ld.shared.u32 	%r49, [%r99+4];
	add.s32 	%r50, %r49, %r47;
	ld.shared.u32 	%r51, [%r98+-128];
	add.s32 	%r52, %r51, %r46;
	add.s32 	%r53, %r51, %r49;
	ld.shared.u32 	%r54, [%r1];
	min.s32 	%r55, %r54, %r48;
	st.shared.u32 	[%r1], %r55;
	ld.shared.u32 	%r56, [%r1+8192];
	min.s32 	%r57, %r56, %r50;
	st.shared.u32 	[%r1+8192], %r57;
	ld.shared.u32 	%r58, [%r1+128];
	min.s32 	%r59, %r58, %r52;
	st.shared.u32 	[%r1+128], %r59;
	ld.shared.u32 	%r60, [%r1+8320];
	min.s32 	%r61, %r60, %r53;
	st.shared.u32 	[%r1+8320], %r61;
	bar.sync 	0;
	ld.shared.u32 	%r62, [%r99+-8184];
	ld.shared.u32 	%r63, [%r98];
	add.s32 	%r64, %r63, %r62;
	ld.shared.u32 	%r65, [%r99+8];
	add.s32 	%r66, %r65, %r63;
	ld.shared.u32 	%r67, [%r98+128];
	add.s32 	%r68, %r67, %r62;
	add.s32 	%r69, %r67, %r65;
	ld.shared.u32 	%r70, [%r1];
	min.s32 	%r71, %r70, %r64;
	st.shared.u32 	[%r1], %r71;
	ld.shared.u32 	%r72, [%r1+8192];
	min.s32 	%r73, %r72, %r66;
	st.shared.u32 	[%r1+8192], %r73;
	ld.shared.u32 	%r74, [%r1+128];
	min.s32 	%r75, %r74, %r68;
	st.shared.u32 	[%r1+128], %r75;
	ld.shared.u32 	%r76, [%r1+8320];
	min.s32 	%r77, %r76, %r69;
	st.shared.u32 	[%r1+8320], %r77;
	bar.sync 	0;
	ld.shared.u32 	%r78, [%r99+-8180];
	ld.shared.u32 	%r79, [%r98+256];
	add.s32 	%r80, %r79, %r78;
	ld.shared.u32 	%r81, [%r99+12];
	add.s32 	%r82, %r81, %r79;
	ld.shared.u32 	%r83, [%r98+384];
	add.s32 	%r84, %r83, %r78;
	add.s32 	%r85, %r83, %r81;
	ld.shared.u32 	%r86, [%r1];
	min.s32 	%r87, %r86, %r80;
	st.shared.u32 	[%r1], %r87;
	ld.shared.u32 	%r88, [%r1+8192];
	min.s32 	%r89, %r88, %r82;
	st.shared.u32 	[%r1+8192], %r89;
	ld.shared.u32 	%r90, [%r1+128];
	min.s32 	%r91, %r90, %r84;
	st.shared.u32 	[%r1+128], %r91;
	ld.shared.u32 	%r92, [%r1+8320];
	min.s32 	%r93, %r92, %r85;
	st.shared.u32 	[%r1+8320], %r93;
	bar.sync 	0;
	add.s32 	%r100, %r100, 16;
	add.s32 	%r99, %r99, 16;
	add.s32 	%r98, %r98, 1024;
	setp.ne.s32 	%p1, %r100, 8448;
	@%p1 bra 	$L__BB0_1;
	ld.shared.u32 	%r94, [%r1];
	st.global.u32 	[%rd1], %r94;
	ld.shared.u32 	%r95, [%r1+8192];
	st.global.u32 	[%rd2], %r95;
	ld.shared.u32 	%r96, [%r1+128];
	st.global.u32 	[%rd1+128], %r96;
	ld.shared.u32 	%r97, [%r1+8320];
	st.global.u32 	[%rd2+128], %r97;
	ret;

}
	// .globl	_Z15Block_FW_phase2iiPi
.visible .entry _Z15Block_FW_phase2iiPi(
	.param .u32 _Z15Block_FW_phase2iiPi_param_0,
	.param .u32 _Z15Block_FW_phase2iiPi_param_1,
	.param .u64 .ptr .align 1 _Z15Block_FW_phase2iiPi_param_2
)
{
	.reg .pred 	%p<3>;
	.reg .b32 	%r<866>;
	.reg .b64 	%rd<15>;
	// demoted variable
	.shared .align 4 .b8 _ZZ15Block_FW_phase2iiPiE8shared_D[16384];
	// demoted variable
	.shared .align 4 .b8 _ZZ15Block_FW_phase2iiPiE3row[16384];
	// demoted variable
	.shared .align 4 .b8 _ZZ15Block_FW_phase2iiPiE3col[16384];
	ld.param.u32 	%r28, [_Z15Block_FW_phase2iiPi_param_0];
	ld.param.u32 	%r29, [_Z15Block_FW_phase2iiPi_param_1];
	ld.param.u64 	%rd5, [_Z15Block_FW_phase2iiPi_param_2];
	mov.u32 	%r1, %ctaid.x;
	setp.eq.s32 	%p1, %r1, %r29;
	@%p1 bra 	$L__BB1_4;
	cvta.to.global.u64 	%rd6, %rd5;
	mov.u32 	%r31, %tid.x;
	mov.u32 	%r32, %tid.y;
	shl.b32 	%r33, %r29, 6;
	shl.b32 	%r34, %r1, 6;
	mad.lo.s32 	%r35, %r28, %r34, %r33;
	mul.lo.s32 	%r36, %r33, %r28;
	add.s32 	%r37, %r36, %r34;
	add.s32 	%r38, %r36, %r33;
	mul.lo.s32 	%r39, %r28, %r32;
	add.s32 	%r40, %r35, %r39;
	add.s32 	%r41, %r40, %r31;
	mul.wide.s32 	%rd7, %r41, 4;
	add.s64 	%rd1, %rd6, %rd7;
	ld.global.u32 	%r42, [%rd1];
	shl.b32 	%r43, %r32, 8;
	mov.u32 	%r44, _ZZ15Block_FW_phase2iiPiE3col;
	add.s32 	%r45, %r44, %r43;
	shl.b32 	%r46, %r31, 2;
	add.s32 	%r47, %r45, %r46;
	st.shared.u32 	[%r47], %r42;
	shl.b32 	%r48, %r28, 5;
	add.s32 	%r49, %r39, %r48;
	add.s32 	%r50, %r35, %r49;
	add.s32 	%r51, %r50, %r31;
	mul.wide.s32 	%rd8, %r51, 4;
	add.s64 	%rd2, %rd6, %rd8;
	ld.global.u32 	%r52, [%rd2];
	st.shared.u32 	[%r47+8192], %r52;
	ld.global.u32 	%r53, [%rd1+128];
	st.shared.u32 	[%r47+128], %r53;
	ld.global.u32 	%r54, [%rd2+128];
	st.shared.u32 	[%r47+8320], %r54;
	add.s32 	%r55, %r37, %r39;
	add.s32 	%r56, %r55, %r31;
	mul.wide.s32 	%rd9, %r56, 4;
	add.s64 	%rd3, %rd6, %rd9;
	ld.global.u32 	%r57, [%rd3];
	mov.u32 	%r58, _ZZ15Block_FW_phase2iiPiE3row;
	add.s32 	%r59, %r58, %r43;
	add.s32 	%r60, %r59, %r46;
	st.shared.u32 	[%r60], %r57;
	add.s32 	%r61, %r37, %r49;
	add.s32 	%r62, %r61, %r31;
	mul.wide.s32 	%rd10, %r62, 4;
	add.s64 	%rd4, %rd6, %rd10;
	ld.global.u32 	%r63, [%rd4];
	st.shared.u32 	[%r60+8192], %r63;
	ld.global.u32 	%r64, [%rd3+128];
	st.shared.u32 	[%r60+128], %r64;
	ld.global.u32 	%r65, [%rd4+128];
	st.shared.u32 	[%r60+8320], %r65;
	add.s32 	%r66, %r38, %r39;
	add.s32 	%r67, %r66, %r31;
	mul.wide.s32 	%rd11, %r67, 4;
	add.s64 	%rd12, %rd6, %rd11;
	ld.global.u32 	%r68, [%rd12];
	mov.u32 	%r69, _ZZ15Block_FW_phase2iiPiE8shared_D;
	add.s32 	%r70, %r69, %r43;
	add.s32 	%r71, %r70, %r46;
	st.shared.u32 	[%r71], %r68;
	add.s32 	%r72, %r38, %r49;
	add.s32 	%r73, %r72, %r31;
	mul.wide.s32 	%rd13, %r73, 4;
	add.s64 	%rd14, %rd6, %rd13;
	ld.global.u32 	%r74, [%rd14];
	st.shared.u32 	[%r71+8192], %r74;
	ld.global.u32 	%r75, [%rd12+128];
	st.shared.u32 	[%r71+128], %r75;
	ld.global.u32 	%r76, [%rd14+128];
	st.shared.u32 	[%r71+8320], %r76;
	bar.sync 	0;
	ld.shared.u32 	%r864, [%r47];
	ld.shared.u32 	%r863, [%r47+8192];
	ld.shared.u32 	%r862, [%r47+128];
	ld.shared.u32 	%r861, [%r47+8320];
	ld.shared.u32 	%r860, [%r60];
	ld.shared.u32 	%r859, [%r60+8192];
	ld.shared.u32 	%r858, [%r60+128];
	ld.shared.u32 	%r857, [%r60+8320];
	mov.b32 	%r865, 0;
$L__BB1_2:
	.pragma "nounroll";
	shl.b32 	%r78, %r32, 8;
	mov.u32 	%r79, _ZZ15Block_FW_phase2iiPiE3col;
	add.s32 	%r80, %r79, %r78;
	shl.b32 	%r81, %r865, 2;
	add.s32 	%r82, %r80, %r81;
	ld.shared.u32 	%r83, [%r82];
	shl.b32 	%r84, %r865, 8;
	mov.u32 	%r85, _ZZ15Block_FW_phase2iiPiE8shared_D;
	add.s32 	%r86, %r85, %r84;
	mov.u32 	%r87, %tid.x;
	shl.b32 	%r88, %r87, 2;
	add.s32 	%r89, %r86, %r88;
	ld.shared.u32 	%r90, [%r89];
	add.s32 	%r91, %r90, %r83;
	ld.shared.u32 	%r92, [%r82+8192];
	add.s32 	%r93, %r92, %r90;
	ld.shared.u32 	%r94, [%r89+128];
	add.s32 	%r95, %r94, %r83;
	add.s32 	%r96, %r94, %r92;
	min.s32 	%r97, %r864, %r91;
	add.s32 	%r98, %r80, %r88;
	st.shared.u32 	[%r98], %r97;
	min.s32 	%r99, %r863, %r93;
	st.shared.u32 	[%r98+8192], %r99;
	min.s32 	%r100, %r862, %r95;
	st.shared.u32 	[%r98+128], %r100;
	min.s32 	%r101, %r861, %r96;
	st.shared.u32 	[%r98+8320], %r101;
	add.s32 	%r102, %r85, %r78;
	add.s32 	%r103, %r102, %r81;
	ld.shared.u32 	%r104, [%r103];
	mov.u32 	%r105, _ZZ15Block_FW_phase2iiPiE3row;
	add.s32 	%r106, %r105, %r84;
	add.s32 	%r107, %r106, %r88;
	ld.shared.u32 	%r108, [%r107];
	add.s32 	%r109, %r108, %r104;
	ld.shared.u32 	%r110, [%r103+8192];
	add.s32 	%r111, %r110, %r108;
	ld.shared.u32 	%r112, [%r107+128];
	add.s32 	%r113, %r112, %r104;
	add.s32 	%r114, %r112, %r110;
	min.s32 	%r115, %r860, %r109;
	add.s32 	%r116, %r105, %r78;
	add.s32 	%r117, %r116, %r88;
	st.shared.u32 	[%r117], %r115;
	min.s32 	%r118, %r859, %r111;
	st.shared.u32 	[%r117+8192], %r118;
	min.s32 	%r119, %r858, %r113;
	st.shared.u32 	[%r117+128], %r119;
	min.s32 	%r120, %r857, %r114;
	st.shared.u32 	[%r117+8320], %r120;
	ld.shared.u32 	%r121, [%r82+4];
	ld.shared.u32 	%r122, [%r89+256];
	add.s32 	%r123, %r122, %r121;
	ld.shared.u32 	%r124, [%r82+8196];
	add.s32 	%r125, %r124, %r122;
	ld.shared.u32 	%r126, [%r89+384];
	add.s32 	%r127, %r126, %r121;
	add.s32 	%r128, %r126, %r124;
	min.s32 	%r129, %r97, %r123;
	st.shared.u32 	[%r98], %r129;
	min.s32 	%r130, %r99, %r125;
	st.shared.u32 	[%r98+8192], %r130;
	min.s32 	%r131, %r100, %r127;
	st.shared.u32 	[%r98+128], %r131;
	min.s32 	%r132, %r101, %r128;
	st.shared.u32 	[%r98+8320], %r132;
	ld.shared.u32 	%r133, [%r103+4];
	ld.shared.u32 	%r134, [%r107+256];
	add.s32 	%r135, %r134, %r133;
	ld.shared.u32 	%r136, [%r103+8196];
	add.s32 	%r137, %r136, %r134;
	ld.shared.u32 	%r138, [%r107+384];
	add.s32 	%r139, %r138, %r133;
	add.s32 	%r140, %r138, %r136;
	min.s32 	%r141, %r115, %r135;
	st.shared.u32 	[%r117], %r141;
	min.s32 	%r142, %r118, %r137;
	st.shared.u32 	[%r117+8192], %r142;
	min.s32 	%r143, %r119, %r139;
	st.shared.u32 	[%r117+128], %r143;
	min.s32 	%r144, %r120, %r140;
	st.shared.u32 	[%r117+8320], %r144;
	ld.shared.u32 	%r145, [%r82+8];
	ld.shared.u32 	%r146, [%r89+512];
	add.s32 	%r147, %r146, %r145;
	ld.shared.u32 	%r148, [%r82+8200];
	add.s32 	%r149, %r148, %r146;
	ld.shared.u32 	%r150, [%r89+640];
	add.s32 	%r151, %r150, %r145;
	add.s32 	%r152, %r150, %r148;
	min.s32 	%r153, %r129, %r147;
	st.shared.u32 	[%r98], %r153;
	min.s32 	%r154, %r130, %r149;
	st.shared.u32 	[%r98+8192], %r154;
	min.s32 	%r155, %r131, %r151;
	st.shared.u32 	[%r98+128], %r155;
	min.s32 	%r156, %r132, %r152;
	st.shared.u32 	[%r98+8320], %r156;
	ld.shared.u32 	%r157, [%r103+8];
	ld.shared.u32 	%r158, [%r107+512];
	add.s32 	%r159, %r158, %r157;
	ld.shared.u32 	%r160, [%r103+8200];
	add.s32 	%r161, %r160, %r158;
	ld.shared.u32 	%r162, [%r107+640];
	add.s32 	%r163, %r162, %r157;
	add.s32 	%r164, %r162, %r160;
	min.s32 	%r165, %r141, %r159;
	st.shared.u32 	[%r117], %r165;
	min.s32 	%r166, %r142, %r161;
	st.shared.u32 	[%r117+8192], %r166;
	min.s32 	%r167, %r143, %r163;
	st.shared.u32 	[%r117+128], %r167;
	min.s32 	%r168, %r144, %r164;
	st.shared.u32 	[%r117+8320], %r168;
	ld.shared.u32 	%r169, [%r82+12];
	ld.shared.u32 	%r170, [%r89+768];
	add.s32 	%r171, %r170, %r169;
	ld.shared.u32 	%r172, [%r82+8204];
	add.s32 	%r173, %r172, %r170;
	ld.shared.u32 	%r174, [%r89+896];
	add.s32 	%r175, %r174, %r169;
	add.s32 	%r176, %r174, %r172;
	min.s32 	%r177, %r153, %r171;
	st.shared.u32 	[%r98], %r177;
	min.s32 	%r178, %r154, %r173;
	st.shared.u32 	[%r98+8192], %r178;
	min.s32 	%r179, %r155, %r175;
	st.shared.u32 	[%r98+128], %r179;
	min.s32 	%r180, %r156, %r176;
	st.shared.u32 	[%r98+8320], %r180;
	ld.shared.u32 	%r181, [%r103+12];
	ld.shared.u32 	%r182, [%r107+768];
	add.s32 	%r183, %r182, %r181;
	ld.shared.u32 	%r184, [%r103+8204];
	add.s32 	%r185, %r184, %r182;
	ld.shared.u32 	%r186, [%r107+896];
	add.s32 	%r187, %r186, %r181;
	add.s32 	%r188, %r186, %r184;
	min.s32 	%r189, %r165, %r183;
	st.shared.u32 	[%r117], %r189;
	min.s32 	%r190, %r166, %r185;
	st.shared.u32 	[%r117+8192], %r190;
	min.s32 	%r191, %r167, %r187;
	st.shared.u32 	[%r117+128], %r191;
	min.s32 	%r192, %r168, %r188;
	st.shared.u32 	[%r117+8320], %r192;
	ld.shared.u32 	%r193, [%r82+16];
	ld.shared.u32 	%r194, [%r89+1024];
	add.s32 	%r195, %r194, %r193;
	ld.shared.u32 	%r196, [%r82+8208];
	add.s32 	%r197, %r196, %r194;
	ld.shared.u32 	%r198, [%r89+1152];
	add.s32 	%r199, %r198, %r193;
	add.s32 	%r200, %r198, %r196;
	min.s32 	%r201, %r177, %r195;
	st.shared.u32 	[%r98], %r201;
	min.s32 	%r202, %r178, %r197;
	st.shared.u32 	[%r98+8192], %r202;
	min.s32 	%r203, %r179, %r199;
	st.shared.u32 	[%r98+128], %r203;
	min.s32 	%r204, %r180, %r200;
	st.shared.u32 	[%r98+8320], %r204;
	ld.shared.u32 	%r205, [%r103+16];
	ld.shared.u32 	%r206, [%r107+1024];
	add.s32 	%r207, %r206, %r205;
	ld.shared.u32 	%r208, [%r103+8208];
	add.s32 	%r209, %r208, %r206;
	ld.shared.u32 	%r210, [%r107+1152];
	add.s32 	%r211, %r210, %r205;
	add.s32 	%r212, %r210, %r208;
	min.s32 	%r213, %r189, %r207;
	st.shared.u32 	[%r117], %r213;
	min.s32 	%r214, %r190, %r209;
	st.shared.u32 	[%r117+8192], %r214;
	min.s32 	%r215, %r191, %r211;
	st.shared.u32 	[%r117+128], %r215;
	min.s32 	%r216, %r192, %r212;
	st.shared.u32 	[%r117+8320], %r216;
	ld.shared.u32 	%r217, [%r82+20];
	ld.shared.u32 	%r218, [%r89+1280];
	add.s32 	%r219, %r218, %r217;
	ld.shared.u32 	%r220, [%r82+8212];
	add.s32 	%r221, %r220, %r218;
	ld.shared.u32 	%r222, [%r89+1408];
	add.s32 	%r223, %r222, %r217;
	add.s32 	%r224, %r222, %r220;
	min.s32 	%r225, %r201, %r219;
	st.shared.u32 	[%r98], %r225;
	min.s32 	%r226, %r202, %r221;
	st.shared.u32 	[%r98+8192], %r226;
	min.s32 	%r227, %r203, %r223;
	st.shared.u32 	[%r98+128], %r227;
	min.s32 	%r228, %r204, %r224;
	st.shared.u32 	[%r98+8320], %r228;
	ld.shared.u32 	%r229, [%r103+20];
	ld.shared.u32 	%r230, [%r107+1280];
	add.s32 	%r231, %r230, %r229;
	ld.shared.u32 	%r232, [%r103+8212];
	add.s32 	%r233, %r232, %r230;
	ld.shared.u32 	%r234, [%r107+1408];
	add.s32 	%r235, %r234, %r229;
	add.s32 	%r236, %r234, %r232;
	min.s32 	%r237, %r213, %r231;
	st.shared.u32 	[%r117], %r237;
	min.s32 	%r238, %r214, %r233;
	st.shared.u32 	[%r117+8192], %r238;
	min.s32 	%r239, %r215, %r235;
	st.shared.u32 	[%r117+128], %r239;
	min.s32 	%r240, %r216, %r236;
	st.shared.u32 	[%r117+8320], %r240;
	ld.shared.u32 	%r241, [%r82+24];
	ld.shared.u32 	%r242, [%r89+1536];
	add.s32 	%r243, %r242, %r241;
	ld.shared.u32 	%r244, [%r82+8216];
	add.s32 	%r245, %r244, %r242;
	ld.shared.u32 	%r246, [%r89+1664];
	add.s32 	%r247, %r246, %r241;
	add.s32 	%r248, %r246, %r244;
	min.s32 	%r249, %r225, %r243;
	st.shared.u32 	[%r98], %r249;
	min.s32 	%r250, %r226, %r245;
	st.shared.u32 	[%r98+8192], %r250;
	min.s32 	%r251, %r227, %r247;
	st.shared.u32 	[%r98+128], %r251;
	min.s32 	%r252, %r228, %r248;
	st.shared.u32 	[%r98+8320], %r252;
	ld.shared.u32 	%r253, [%r103+24];
	ld.shared.u32 	%r254, [%r107+1536];
	add.s32 	%r255, %r254, %r253;
	ld.shared.u32 	%r256, [%r103+8216];
	add.s32 	%r257, %r256, %r254;
	ld.shared.u32 	%r258, [%r107+1664];
	add.s32 	%r259, %r258, %r253;
	add.s32 	%r260, %r258, %r256;
	min.s32 	%r261, %r237, %r255;
	st.shared.u32 	[%r117], %r261;
	min.s32 	%r262, %r238, %r257;
	st.shared.u32 	[%r117+8192], %r262;
	min.s32 	%r263, %r239, %r259;
	st.shared.u32 	[%r117+128], %r263;
	min.s32 	%r264, %r240, %r260;
	st.shared.u32 	[%r117+8320], %r264;
	ld.shared.u32 	%r265, [%r82+28];
	ld.shared.u32 	%r266, [%r89+1792];
	add.s32 	%r267, %r266, %r265;
	ld.shared.u32 	%r268, [%r82+8220];
	add.s32 	%r269, %r268, %r266;
	ld.shared.u32 	%r270, [%r89+1920];
	add.s32 	%r271, %r270, %r265;
	add.s32 	%r272, %r270, %r268;
	min.s32 	%r273, %r249, %r267;
	st.shared.u32 	[%r98], %r273;
	min.s32 	%r274, %r250, %r269;
	st.shared.u32 	[%r98+8192], %r274;
	min.s32 	%r275, %r251, %r271;
	st.shared.u32 	[%r98+128], %r275;
	min.s32 	%r276, %r252, %r272;
	st.shared.u32 	[%r98+8320], %r276;
	ld.shared.u32 	%r277, [%r103+28];
	ld.shared.u32 	%r278, [%r107+1792];
	add.s32 	%r279, %r278, %r277;
	ld.shared.u32 	%r280, [%r103+8220];
	add.s32 	%r281, %r280, %r278;
	ld.shared.u32 	%r282, [%r107+1920];
	add.s32 	%r283, %r282, %r277;
	add.s32 	%r284, %r282, %r280;
	min.s32 	%r285, %r261, %r279;
	st.shared.u32 	[%r117], %r285;
	min.s32 	%r286, %r262, %r281;
	st.shared.u32 	[%r117+8192], %r286;
	min.s32 	%r287, %r263, %r283;
	st.shared.u32 	[%r117+128], %r287;
	min.s32 	%r288, %r264, %r284;
	st.shared.u32 	[%r117+8320], %r288;
	ld.shared.u32 	%r289, [%r82+32];
	ld.shared.u32 	%r290, [%r89+2048];
	add.s32 	%r291, %r290, %r289;
	ld.shared.u32 	%r292, [%r82+8224];
	add.s32 	%r293, %r292, %r290;
	ld.shared.u32 	%r294, [%r89+2176];
	add.s32 	%r295, %r294, %r289;
	add.s32 	%r296, %r294, %r292;
	min.s32 	%r297, %r273, %r291;
	st.shared.u32 	[%r98], %r297;
	min.s32 	%r298, %r274, %r293;
	st.shared.u32 	[%r98+8192], %r298;
	min.s32 	%r299, %r275, %r295;
	st.shared.u32 	[%r98+128], %r299;
	min.s32 	%r300, %r276, %r296;
	st.shared.u32 	[%r98+8320], %r300;
	ld.shared.u32 	%r301, [%r103+32];
	ld.shared.u32 	%r302, [%r107+2048];
	add.s32 	%r303, %r302, %r301;
	ld.shared.u32 	%r304, [%r103+8224];
	add.s32 	%r305, %r304, %r302;
	ld.shared.u32 	%r306, [%r107+2176];
	add.s32 	%r307, %r306, %r301;
	add.s32 	%r308, %r306, %r304;
	min.s32 	%r309, %r285, %r303;
	st.shared.u32 	[%r117], %r309;
	min.s32 	%r310, %r286, %r305;
	st.shared.u32 	[%r117+8192], %r310;
	min.s32 	%r311, %r287, %r307;
	st.shared.u32 	[%r117+128], %r311;
	min.s32 	%r312, %r288, %r308;
	st.shared.u32 	[%r117+8320], %r312;
	ld.shared.u32 	%r313, [%r82+36];
	ld.shared.u32 	%r314, [%r89+2304];
	add.s32 	%r315, %r314, %r313;
	ld.shared.u32 	%r316, [%r82+8228];
	add.s32 	%r317, %r316, %r314;
	ld.shared.u32 	%r318, [%r89+2432];
	add.s32 	%r319, %r318, %r313;
	add.s32 	%r320, %r318, %r316;
	min.s32 	%r321, %r297, %r315;
	st.shared.u32 	[%r98], %r321;
	min.s32 	%r322, %r298, %r317;
	st.shared.u32 	[%r98+8192], %r322;
	min.s32 	%r323, %r299, %r319;
	st.shared.u32 	[%r98+128], %r323;
	min.s32 	%r324, %r300, %r320;
	st.shared.u32 	[%r98+8320], %r324;
	ld.shared.u32 	%r325, [%r103+36];
	ld.shared.u32 	%r326, [%r107+2304];
	add.s32 	%r327, %r326, %r325;
	ld.shared.u32 	%r328, [%r103+8228];
	add.s32 	%r329, %r328, %r326;
	ld.shared.u32 	%r330, [%r107+2432];
	add.s32 	%r331, %r330, %r325;
	add.s32 	%r332, %r330, %r328;
	min.s32 	%r333, %r309, %r327;
	st.shared.u32 	[%r117], %r333;
	min.s32 	%r334, %r310, %r329;
	st.shared.u32 	[%r117+8192], %r334;
	min.s32 	%r335, %r311, %r331;
	st.shared.u32 	[%r117+128], %r335;
	min.s32 	%r336, %r312, %r332;
	st.shared.u32 	[%r117+8320], %r336;
	ld.shared.u32 	%r337, [%r82+40];
	ld.shared.u32 	%r338, [%r89+2560];
	add.s32 	%r339, %r338, %r337;
	ld.shared.u32 	%r340, [%r82+8232];
	add.s32 	%r341, %r340, %r338;
	ld.shared.u32 	%r342, [%r89+2688];
	add.s32 	%r343, %r342, %r337;
	add.s32 	%r344, %r342, %r340;
	min.s32 	%r345, %r321, %r339;
	st.shared.u32 	[%r98], %r345;
	min.s32 	%r346, %r322, %r341;
	st.shared.u32 	[%r98+8192], %r346;
	min.s32 	%r347, %r323, %r343;
	st.shared.u32 	[%r98+128], %r347;
	min.s32 	%r348, %r324, %r344;
	st.shared.u32 	[%r98+8320], %r348;
	ld.shared.u32 	%r349, [%r103+40];
	ld.shared.u32 	%r350, [%r107+2560];
	add.s32 	%r351, %r350, %r349;
	ld.shared.u32 	%r352, [%r103+8232];
	add.s32 	%r353, %r352, %r350;
	ld.shared.u32 	%r354, [%r107+2688];
	add.s32 	%r355, %r354, %r349;
	add.s32 	%r356, %r354, %r352;
	min.s32 	%r357, %r333, %r351;
	st.shared.u32 	[%r117], %r357;
	min.s32 	%r358, %r334, %r353;
	st.shared.u32 	[%r117+8192], %r358;
	min.s32 	%r359, %r335, %r355;
	st.shared.u32 	[%r117+128], %r359;
	min.s32 	%r360, %r336, %r356;
	st.shared.u32 	[%r117+8320], %r360;
	ld.shared.u32 	%r361, [%r82+44];
	ld.shared.u32 	%r362, [%r89+2816];
	add.s32 	%r363, %r362, %r361;
	ld.shared.u32 	%r364, [%r82+8236];
	add.s32 	%r365, %r364, %r362;
	ld.shared.u32 	%r366, [%r89+2944];
	add.s32 	%r367, %r366, %r361;
	add.s32 	%r368, %r366, %r364;
	min.s32 	%r369, %r345, %r363;
	st.shared.u32 	[%r98], %r369;
	min.s32 	%r370, %r346, %r365;
	st.shared.u32 	[%r98+8192], %r370;
	min.s32 	%r371, %r347, %r367;
	st.shared.u32 	[%r98+128], %r371;
	min.s32 	%r372, %r348, %r368;
	st.shared.u32 	[%r98+8320], %r372;
	ld.shared.u32 	%r373, [%r103+44];
	ld.shared.u32 	%r374, [%r107+2816];
	add.s32 	%r375, %r374, %r373;
	ld.shared.u32 	%r376, [%r103+8236];
	add.s32 	%r377, %r376, %r374;
	ld.shared.u32 	%r378, [%r107+2944];
	add.s32 	%r379, %r378, %r373;
	add.s32 	%r380, %r378, %r376;
	min.s32 	%r381, %r357, %r375;
	st.shared.u32 	[%r117], %r381;
	min.s32 	%r382, %r358, %r377;
	st.shared.u32 	[%r117+8192], %r382;
	min.s32 	%r383, %r359, %r379;
	st.shared.u32 	[%r117+128], %r383;
	min.s32 	%r384, %r360, %r380;
	st.shared.u32 	[%r117+8320], %r384;
	ld.shared.u32 	%r385, [%r82+48];
	ld.shared.u32 	%r386, [%r89+3072];
	add.s32 	%r387, %r386, %r385;
	ld.shared.u32 	%r388, [%r82+8240];
	add.s32 	%r389, %r388, %r386;
	ld.shared.u32 	%r390, [%r89+3200];
	add.s32 	%r391, %r390, %r385;
	add.s32 	%r392, %r390, %r388;
	min.s32 	%r393, %r369, %r387;
	st.shared.u32 	[%r98], %r393;
	min.s32 	%r394, %r370, %r389;
	st.shared.u32 	[%r98+8192], %r394;
	min.s32 	%r395, %r371, %r391;
	st.shared.u32 	[%r98+128], %r395;
	min.s32 	%r396, %r372, %r392;
	st.shared.u32 	[%r98+8320], %r396;
	ld.shared.u32 	%r397, [%r103+48];
	ld.shared.u32 	%r398, [%r107+3072];
	add.s32 	%r399, %r398, %r397;
	ld.shared.u32 	%r400, [%r103+8240];
	add.s32 	%r401, %r400, %r398;
	ld.shared.u32 	%r402, [%r107+3200];
	add.s32 	%r403, %r402, %r397;
	add.s32 	%r404, %r402, %r400;
	min.s32 	%r405, %r381, %r399;
	st.shared.u32 	[%r117], %r405;
	min.s32 	%r406, %r382, %r401;
	st.shared.u32 	[%r117+8192], %r406;
	min.s32 	%r407, %r383, %r403;
	st.shared.u32 	[%r117+128], %r407;
	min.s32 	%r408, %r384, %r404;
	st.shared.u32 	[%r117+8320], %r408;
	ld.shared.u32 	%r409, [%r82+52];
	ld.shared.u32 	%r410, [%r89+3328];
	add.s32 	%r411, %r410, %r409;
	ld.shared.u32 	%r412, [%r82+8244];
	add.s32 	%r413, %r412, %r410;
	ld.shared.u32 	%r414, [%r89+3456];
	add.s32 	%r415, %r414, %r409;
	add.s32 	%r416, %r414, %r412;
	min.s32 	%r417, %r393, %r411;
	st.shared.u32 	[%r98], %r417;
	min.s32 	%r418, %r394, %r413;
	st.shared.u32 	[%r98+8192], %r418;
	min.s32 	%r419, %r395, %r415;
	st.shared.u32 	[%r98+128], %r419;
	min.s32 	%r420, %r396, %r416;
	st.shared.u32 	[%r98+8320], %r420;
	ld.shared.u32 	%r421, [%r103+52];
	ld.shared.u32 	%r422, [%r107+3328];
	add.s32 	%r423, %r422, %r421;
	ld.shared.u32 	%r424, [%r103+8244];
	add.s32 	%r425, %r424, %r422;
	ld.shared.u32 	%r426, [%r107+3456];
	add.s32 	%r427, %r426, %r421;
	add.s32 	%r428, %r426, %r424;
	min.s32 	%r429, %r405, %r423;
	st.shared.u32 	[%r117], %r429;
	min.s32 	%r430, %r406, %r425;
	st.shared.u32 	[%r117+8192], %r430;
	min.s32 	%r431, %r407, %r427;
	st.shared.u32 	[%r117+128], %r431;
	min.s32 	%r432, %r408, %r428;
	st.shared.u32 	[%r117+8320], %r432;
	ld.shared.u32 	%r433, [%r82+56];
	ld.shared.u32 	%r434, [%r89+3584];
	add.s32 	%r435, %r434, %r433;
	ld.shared.u32 	%r436, [%r82+8248];
	add.s32 	%r437, %r436, %r434;
	ld.shared.u32 	%r438, [%r89+3712];
	add.s32 	%r439, %r438, %r433;
	add.s32 	%r440, %r438, %r436;
	min.s32 	%r441, %r417, %r435;
	st.shared.u32 	[%r98], %r441;
	min.s32 	%r442, %r418, %r437;
	st.shared.u32 	[%r98+8192], %r442;
	min.s32 	%r443, %r419, %r439;
	st.shared.u32 	[%r98+128], %r443;
	min.s32 	%r444, %r420, %r440;
	st.shared.u32 	[%r98+8320], %r444;
	ld.shared.u32 	%r445, [%r103+56];
	ld.shared.u32 	%r446, [%r107+3584];
	add.s32 	%r447, %r446, %r445;
	ld.shared.u32 	%r448, [%r103+8248];
	add.s32 	%r449, %r448, %r446;
	ld.shared.u32 	%r450, [%r107+3712];
	add.s32 	%r451, %r450, %r445;
	add.s32 	%r452, %r450, %r448;
	min.s32 	%r453, %r429, %r447;
	st.shared.u32 	[%r117], %r453;
	min.s32 	%r454, %r430, %r449;
	st.shared.u32 	[%r117+8192], %r454;
	min.s32 	%r455, %r431, %r451;
	st.shared.u32 	[%r117+128], %r455;
	min.s32 	%r456, %r432, %r452;
	st.shared.u32 	[%r117+8320], %r456;
	ld.shared.u32 	%r457, [%r82+60];
	ld.shared.u32 	%r458, [%r89+3840];
	add.s32 	%r459, %r458, %r457;
	ld.shared.u32 	%r460, [%r82+8252];
	add.s32 	%r461, %r460, %r458;
	ld.shared.u32 	%r462, [%r89+3968];
	add.s32 	%r463, %r462, %r457;
	add.s32 	%r464, %r462, %r460;
	min.s32 	%r465, %r441, %r459;
	st.shared.u32 	[%r98], %r465;
	min.s32 	%r466, %r442, %r461;
	st.shared.u32 	[%r98+8192], %r466;
	min.s32 	%r467, %r443, %r463;
	st.shared.u32 	[%r98+128], %r467;
	min.s32 	%r468, %r444, %r464;
	st.shared.u32 	[%r98+8320], %r468;
	ld.shared.u32 	%r469, [%r103+60];
	ld.shared.u32 	%r470, [%r107+3840];
	add.s32 	%r471, %r470, %r469;
	ld.shared.u32 	%r472, [%r103+8252];
	add.s32 	%r473, %r472, %r470;
	ld.shared.u32 	%r474, [%r107+3968];
	add.s32 	%r475, %r474, %r469;
	add.s32 	%r476, %r474, %r472;
	min.s32 	%r477, %r453, %r471;
	st.shared.u32 	[%r117], %r477;
	min.s32 	%r478, %r454, %r473;
	st.shared.u32 	[%r117+8192], %r478;
	min.s32 	%r479, %r455, %r475;
	st.shared.u32 	[%r117+128], %r479;
	min.s32 	%r480, %r456, %r476;
	st.shared.u32 	[%r117+8320], %r480;
	ld.shared.u32 	%r481, [%r82+64];
	ld.shared.u32 	%r482, [%r89+4096];
	add.s32 	%r483, %r482, %r481;
	ld.shared.u32 	%r484, [%r82+8256];
	add.s32 	%r485, %r484, %r482;
	ld.shared.u32 	%r486, [%r89+4224];
	add.s32 	%r487, %r486, %r481;
	add.s32 	%r488, %r486, %r484;
	min.s32 	%r489, %r465, %r483;
	st.shared.u32 	[%r98], %r489;
	min.s32 	%r490, %r466, %r485;
	st.shared.u32 	[%r98+8192], %r490;
	min.s32 	%r491, %r467, %r487;
	st.shared.u32 	[%r98+128], %r491;
	min.s32 	%r492, %r468, %r488;
	st.shared.u32 	[%r98+8320], %r492;
	ld.shared.u32 	%r493, [%r103+64];
	ld.shared.u32 	%r494, [%r107+4096];
	add.s32 	%r495, %r494, %r493;
	ld.shared.u32 	%r496, [%r103+8256];
	add.s32 	%r497, %r496, %r494;
	ld.shared.u32 	%r498, [%r107+4224];
	add.s32 	%r499, %r498, %r493;
	add.s32 	%r500, %r498, %r496;
	min.s32 	%r501, %r477, %r495;
	st.shared.u32 	[%r117], %r501;
	min.s32 	%r502, %r478, %r497;
	st.shared.u32 	[%r117+8192], %r502;
	min.s32 	%r503, %r479, %r499;
	st.shared.u32 	[%r117+128], %r503;
	min.s32 	%r504, %r480, %r500;
	st.shared.u32 	[%r117+8320], %r504;
	ld.shared.u32 	%r505, [%r82+68];
	ld.shared.u32 	%r506, [%r89+4352];
	add.s32 	%r507, %r506, %r505;
	ld.shared.u32 	%r508, [%r82+8260];
	add.s32 	%r509, %r508, %r506;
	ld.shared.u32 	%r510, [%r89+4480];
	add.s32 	%r511, %r510, %r505;
	add.s32 	%r512, %r510, %r508;
	min.s32 	%r513, %r489, %r507;
	st.shared.u32 	[%r98], %r513;
	min.s32 	%r514, %r490, %r509;
	st.shared.u32 	[%r98+8192], %r514;
	min.s32 	%r515, %r491, %r511;
	st.shared.u32 	[%r98+128], %r515;
	min.s32 	%r516, %r492, %r512;
	st.shared.u32 	[%r98+8320], %r516;
	ld.shared.u32 	%r517, [%r103+68];
	ld.shared.u32 	%r518, [%r107+4352];
	add.s32 	%r519, %r518, %r517;
	ld.shared.u32 	%r520, [%r103+8260];
	add.s32 	%r521, %r520, %r518;
	ld.shared.u32 	%r522, [%r107+4480];
	add.s32 	%r523, %r522, %r517;
	add.s32 	%r524, %r522, %r520;
	min.s32 	%r525, %r501, %r519;
	st.shared.u32 	[%r117], %r525;
	min.s32 	%r526, %r502, %r521;
	st.shared.u32 	[%r117+8192], %r526;
	min.s32 	%r527, %r503, %r523;
	st.shared.u32 	[%r117+128], %r527;
	min.s32 	%r528, %r504, %r524;
	st.shared.u32 	[%r117+8320], %r528;
	ld.shared.u32 	%r529, [%r82+72];
	ld.shared.u32 	%r530, [%r89+4608];
	add.s32 	%r531, %r530, %r529;
	ld.shared.u32 	%r532, [%r82+8264];
	add.s32 	%r533, %r532, %r530;
	ld.shared.u32 	%r534, [%r89+4736];
	add.s32 	%r535, %r534, %r529;
	add.s32 	%r536, %r534, %r532;
	min.s32 	%r537, %r513, %r531;
	st.shared.u32 	[%r98], %r537;
	min.s32 	%r538, %r514, %r533;
	st.shared.u32 	[%r98+8192], %r538;
	min.s32 	%r539, %r515, %r535;
	st.shared.u32 	[%r98+128], %r539;
	min.s32 	%r540, %r516, %r536;
	st.shared.u32 	[%r98+8320], %r540;
	ld.shared.u32 	%r541, [%r103+72];
	ld.shared.u32 	%r542, [%r107+4608];
	add.s32 	%r543, %r542, %r541;
	ld.shared.u32 	%r544, [%r103+8264];
	add.s32 	%r545, %r544, %r542;
	ld.shared.u32 	%r546, [%r107+4736];
	add.s32 	%r547, %r546, %r541;
	add.s32 	%r548, %r546, %r544;
	min.s32 	%r549, %r525, %r543;
	st.shared.u32 	[%r117], %r549;
	min.s32 	%r550, %r526, %r545;
	st.shared.u32 	[%r117+8192], %r550;
	min.s32 	%r551, %r527, %r547;
	st.shared.u32 	[%r117+128], %r551;
	min.s32 	%r552, %r528, %r548;
	st.shared.u32 	[%r117+8320], %r552;
	ld.shared.u32 	%r553, [%r82+76];
	ld.shared.u32 	%r554, [%r89+4864];
	add.s32 	%r555, %r554, %r553;
	ld.shared.u32 	%r556, [%r82+8268];
	add.s32 	%r557, %r556, %r554;
	ld.shared.u32 	%r558, [%r89+4992];
	add.s32 	%r559, %r558, %r553;
	add.s32 	%r560, %r558, %r556;
	min.s32 	%r561, %r537, %r555;
	st.shared.u32 	[%r98], %r561;
	min.s32 	%r562, %r538, %r557;
	st.shared.u32 	[%r98+8192], %r562;
	min.s32 	%r563, %r539, %r559;
	st.shared.u32 	[%r98+128], %r563;
	min.s32 	%r564, %r540, %r560;
	st.shared.u32 	[%r98+8320], %r564;
	ld.shared.u32 	%r565, [%r103+76];
	ld.shared.u32 	%r566, [%r107+4864];
	add.s32 	%r567, %r566, %r565;
	ld.shared.u32 	%r568, [%r103+8268];
	add.s32 	%r569, %r568, %r566;
	ld.shared.u32 	%r570, [%r107+4992];
	add.s32 	%r571, %r570, %r565;
	add.s32 	%r572, %r570, %r568;
	min.s32 	%r573, %r549, %r567;
	st.shared.u32 	[%r117], %r573;
	min.s32 	%r574, %r550, %r569;
	st.shared.u32 	[%r117+8192], %r574;
	min.s32 	%r575, %r551, %r571;
	st.shared.u32 	[%r117+128], %r575;
	min.s32 	%r576, %r552, %r572;
	st.shared.u32 	[%r117+8320], %r576;
	ld.shared.u32 	%r577, [%r82+80];
	ld.shared.u32 	%r578, [%r89+5120];
	add.s32 	%r579, %r578, %r577;
	ld.shared.u32 	%r580, [%r82+8272];
	add.s32 	%r581, %r580, %r578;
	ld.shared.u32 	%r582, [%r89+5248];
	add.s32 	%r583, %r582, %r577;
	add.s32 	%r584, %r582, %r580;
	min.s32 	%r585, %r561, %r579;
	st.shared.u32 	[%r98], %r585;
	min.s32 	%r586, %r562, %r581;
	st.shared.u32 	[%r98+8192], %r586;
	min.s32 	%r587, %r563, %r583;
	st.shared.u32 	[%r98+128], %r587;
	min.s32 	%r588, %r564, %r584;
	st.shared.u32 	[%r98+8320], %r588;
	ld.shared.u32 	%r589, [%r103+80];
	ld.shared.u32 	%r590, [%r107+5120];
	add.s32 	%r591, %r590, %r589;
	ld.shared.u32 	%r592, [%r103+8272];
	add.s32 	%r593, %r592, %r590;
	ld.shared.u32 	%r594, [%r107+5248];
	add.s32 	%r595, %r594, %r589;
	add.s32 	%r596, %r594, %r592;
	min.s32 	%r597, %r573, %r591;
	st.shared.u32 	[%r117], %r597;
	min.s32 	%r598, %r574, %r593;
	st.shared.u32 	[%r117+8192], %r598;
	min.s32 	%r599, %r575, %r595;
	st.shared.u32 	[%r117+128], %r599;
	min.s32 	%r600, %r576, %r596;
	st.shared.u32 	[%r117+8320], %r600;
	ld.shared.u32 	%r601, [%r82+84];
	ld.shared.u32 	%r602, [%r89+5376];
	add.s32 	%r603, %r602, %r601;
	ld.shared.u32 	%r604, [%r82+8276];
	add.s32 	%r605, %r604, %r602;
	ld.shared.u32 	%r606, [%r89+5504];
	add.s32 	%r607, %r606, %r601;
	add.s32 	%r608, %r606, %r604;
	min.s32 	%r609, %r585, %r603;
	st.shared.u32 	[%r98], %r609;
	min.s32 	%r610, %r586, %r605;
	st.shared.u32 	[%r98+8192], %r610;
	min.s32 	%r611, %r587, %r607;
	st.shared.u32 	[%r98+128], %r611;
	min.s32 	%r612, %r588, %r608;
	st.shared.u32 	[%r98+8320], %r612;
	ld.shared.u32 	%r613, [%r103+84];
	ld.shared.u32 	%r614, [%r107+5376];
	add.s32 	%r615, %r614, %r613;
	ld.shared.u32 	%r616, [%r103+8276];
	add.s32 	%r617, %r616, %r614;
	ld.shared.u32 	%r618, [%r107+5504];
	add.s32 	%r619, %r618, %r613;
	add.s32 	%r620, %r618, %r616;
	min.s32 	%r621, %r597, %r615;
	st.shared.u32 	[%r117], %r621;
	min.s32 	%r622, %r598, %r617;
	st.shared.u32 	[%r117+8192], %r622;
	min.s32 	%r623, %r599, %r619;
	st.shared.u32 	[%r117+128], %r623;
	min.s32 	%r624, %r600, %r620;
	st.shared.u32 	[%r117+8320], %r624;
	ld.shared.u32 	%r625, [%r82+88];
	ld.shared.u32 	%r626, [%r89+5632];
	add.s32 	%r627, %r626, %r625;
	ld.shared.u32 	%r628, [%r82+8280];
	add.s32 	%r629, %r628, %r626;
	ld.shared.u32 	%r630, [%r89+5760];
	add.s32 	%r631, %r630, %r625;
	add.s32 	%r632, %r630, %r628;
	min.s32 	%r633, %r609, %r627;
	st.shared.u32 	[%r98], %r633;
	min.s32 	%r634, %r610, %r629;
	st.shared.u32 	[%r98+8192], %r634;
	min.s32 	%r635, %r611, %r631;
	st.shared.u32 	[%r98+128], %r635;
	min.s32 	%r636, %r612, %r632;
	st.shared.u32 	[%r98+8320], %r636;
	ld.shared.u32 	%r637, [%r103+88];
	ld.shared.u32 	%r638, [%r107+5632];
	add.s32 	%r639, %r638, %r637;
	ld.shared.u32 	%r640, [%r103+8280];
	add.s32 	%r641, %r640, %r638;
	ld.shared.u32 	%r642, [%r107+5760];
	add.s32 	%r643, %r642, %r637;
	add.s32 	%r644, %r642, %r640;
	min.s32 	%r645, %r621, %r639;
	st.shared.u32 	[%r117], %r645;
	min.s32 	%r646, %r622, %r641;
	st.shared.u32 	[%r117+8192], %r646;
	min.s32 	%r647, %r623, %r643;
	st.shared.u32 	[%r117+128], %r647;
	min.s32 	%r648, %r624, %r644;
	st.shared.u32 	[%r117+8320], %r648;
	ld.shared.u32 	%r649, [%r82+92];
	ld.shared.u32 	%r650, [%r89+5888];
	add.s32 	%r651, %r650, %r649;
	ld.shared.u32 	%r652, [%r82+8284];
	add.s32 	%r653, %r652, %r650;
	ld.shared.u32 	%r654, [%r89+6016];
	add.s32 	%r655, %r654, %r649;
	add.s32 	%r656, %r654, %r652;
	min.s32 	%r657, %r633, %r651;
	st.shared.u32 	[%r98], %r657;
	min.s32 	%r658, %r634, %r653;
	st.shared.u32 	[%r98+8192], %r658;
	min.s32 	%r659, %r635, %r655;
	st.shared.u32 	[%r98+128], %r659;
	min.s32 	%r660, %r636, %r656;
	st.shared.u32 	[%r98+8320], %r660;
	ld.shared.u32 	%r661, [%r103+92];
	ld.shared.u32 	%r662, [%r107+5888];
	add.s32 	%r663, %r662, %r661;
	ld.shared.u32 	%r664, [%r103+8284];
	add.s32 	%r665, %r664, %r662;
	ld.shared.u32 	%r666, [%r107+6016];
	add.s32 	%r667, %r666, %r661;
	add.s32 	%r668, %r666, %r664;
	min.s32 	%r669, %r645, %r663;
	st.shared.u32 	[%r117], %r669;
	min.s32 	%r670, %r646, %r665;
	st.shared.u32 	[%r117+8192], %r670;
	min.s32 	%r671, %r647, %r667;
	st.shared.u32 	[%r117+128], %r671;
	min.s32 	%r672, %r648, %r668;
	st.shared.u32 	[%r117+8320], %r672;
	ld.shared.u32 	%r673, [%r82+96];
	ld.shared.u32 	%r674, [%r89+6144];
	add.s32 	%r675, %r674, %r673;
	ld.shared.u32 	%r676, [%r82+8288];
	add.s32 	%r677, %r676, %r674;
	ld.shared.u32 	%r678, [%r89+6272];
	add.s32 	%r679, %r678, %r673;
	add.s32 	%r680, %r678, %r676;
	min.s32 	%r681, %r657, %r675;
	st.shared.u32 	[%r98], %r681;
	min.s32 	%r682, %r658, %r677;
	st.shared.u32 	[%r98+8192], %r682;
	min.s32 	%r683, %r659, %r679;
	st.shared.u32 	[%r98+128], %r683;
	min.s32 	%r684, %r660, %r680;
	st.shared.u32 	[%r98+8320], %r684;
	ld.shared.u32 	%r685, [%r103+96];
	ld.shared.u32 	%r686, [%r107+6144];
	add.s32 	%r687, %r686, %r685;
	ld.shared.u32 	%r688, [%r103+8288];
	add.s32 	%r689, %r688, %r686;
	ld.shared.u32 	%r690, [%r107+6272];
	add.s32 	%r691, %r690, %r685;
	add.s32 	%r692, %r690, %r688;
	min.s32 	%r693, %r669, %r687;
	st.shared.u32 	[%r117], %r693;
	min.s32 	%r694, %r670, %r689;
	st.shared.u32 	[%r117+8192], %r694;
	min.s32 	%r695, %r671, %r691;
	st.shared.u32 	[%r117+128], %r695;
	min.s32 	%r696, %r672, %r692;
	st.shared.u32 	[%r117+8320], %r696;
	ld.shared.u32 	%r697, [%r82+100];
	ld.shared.u32 	%r698, [%r89+6400];
	add.s32 	%r699, %r698, %r697;
	ld.shared.u32 	%r700, [%r82+8292];
	add.s32 	%r701, %r700, %r698;
	ld.shared.u32 	%r702, [%r89+6528];
	add.s32 	%r703, %r702, %r697;
	add.s32 	%r704, %r702, %r700;
	min.s32 	%r705, %r681, %r699;
	st.shared.u32 	[%r98], %r705;
	min.s32 	%r706, %r682, %r701;
	st.shared.u32 	[%r98+8192], %r706;
	min.s32 	%r707, %r683, %r703;
	st.shared.u32 	[%r98+128], %r707;
	min.s32 	%r708, %r684, %r704;
	st.shared.u32 	[%r98+8320], %r708;
	ld.shared.u32 	%r709, [%r103+100];
	ld.shared.u32 	%r710, [%r107+6400];
	add.s32 	%r711, %r710, %r709;
	ld.shared.u32 	%r712, [%r103+8292];
	add.s32 	%r713, %r712, %r710;
	ld.shared.u32 	%r714, [%r107+6528];
	add.s32 	%r715, %r714, %r709;
	add.s32 	%r716, %r714, %r712;
	min.s32 	%r717, %r693, %r711;
	st.shared.u32 	[%r117], %r717;
	min.s32 	%r718, %r694, %r713;
	st.shared.u32 	[%r117+8192], %r718;
	min.s32 	%r719, %r695, %r715;
	st.shared.u32 	[%r117+128], %r719;
	min.s32 	%r720, %r696, %r716;
	st.shared.u32 	[%r117+8320], %r720;
	ld.shared.u32 	%r721, [%r82+104];
	ld.shared.u32 	%r722, [%r89+6656];
	add.s32 	%r723, %r722, %r721;
	ld.shared.u32 	%r724, [%r82+8296];
	add.s32 	%r725, %r724, %r722;
	ld.shared.u32 	%r726, [%r89+6784];
	add.s32 	%r727, %r726, %r721;
	add.s32 	%r728, %r726, %r724;
	min.s32 	%r729, %r705, %r723;
	st.shared.u32 	[%r98], %r729;
	min.s32 	%r730, %r706, %r725;
	st.shared.u32 	[%r98+8192], %r730;
	min.s32 	%r731, %r707, %r727;
	st.shared.u32 	[%r98+128], %r731;
	min.s32 	%r732, %r708, %r728;
	st.shared.u32 	[%r98+8320], %r732;
	ld.shared.u32 	%r733, [%r103+104];
	ld.shared.u32 	%r734, [%r107+6656];
	add.s32 	%r735, %r734, %r733;
	ld.shared.u32 	%r736, [%r103+8296];
	add.s32 	%r737, %r736, %r734;
	ld.shared.u32 	%r738, [%r107+6784];
	add.s32 	%r739, %r738, %r733;
	add.s32 	%r740, %r738, %r736;
	min.s32 	%r741, %r717, %r735;
	st.shared.u32 	[%r117], %r741;
	min.s32 	%r742, %r718, %r737;
	st.shared.u32 	[%r117+8192], %r742;
	min.s32 	%r743, %r719, %r739;
	st.shared.u32 	[%r117+128], %r743;
	min.s32 	%r744, %r720, %r740;
	st.shared.u32 	[%r117+8320], %r744;
	ld.shared.u32 	%r745, [%r82+108];
	ld.shared.u32 	%r746, [%r89+6912];
	add.s32 	%r747, %r746, %r745;
	ld.shared.u32 	%r748, [%r82+8300];
	add.s32 	%r749, %r748, %r746;
	ld.shared.u32 	%r750, [%r89+7040];
	add.s32 	%r751, %r750, %r745;
	add.s32 	%r752, %r750, %r748;
	min.s32 	%r753, %r729, %r747;
	st.shared.u32 	[%r98], %r753;
	min.s32 	%r754, %r730, %r749;
	st.shared.u32 	[%r98+8192], %r754;
	min.s32 	%r755, %r731, %r751;
	st.shared.u32 	[%r98+128], %r755;
	min.s32 	%r756, %r732, %r752;
	st.shared.u32 	[%r98+8320], %r756;
	ld.shared.u32 	%r757, [%r103+108];
	ld.shared.u32 	%r758, [%r107+6912];
	add.s32 	%r759, %r758, %r757;
	ld.shared.u32 	%r760, [%r103+8300];
	add.s32 	%r761, %r760, %r758;
	ld.shared.u32 	%r762, [%r107+7040];
	add.s32 	%r763, %r762, %r757;
	add.s32 	%r764, %r762, %r760;
	min.s32 	%r765, %r741, %r759;
	st.shared.u32 	[%r117], %r765;
	min.s32 	%r766, %r742, %r761;
	st.shared.u32 	[%r117+8192], %r766;
	min.s32 	%r767, %r743, %r763;
	st.shared.u32 	[%r117+128], %r767;
	min.s32 	%r768, %r744, %r764;
	st.shared.u32 	[%r117+8320], %r768;
	ld.shared.u32 	%r769, [%r82+112];
	ld.shared.u32 	%r770, [%r89+7168];
	add.s32 	%r771, %r770, %r769;
	ld.shared.u32 	%r772, [%r82+8304];
	add.s32 	%r773, %r772, %r770;
	ld.shared.u32 	%r774, [%r89+7296];
	add.s32 	%r775, %r774, %r769;
	add.s32 	%r776, %r774, %r772;
	min.s32 	%r777, %r753, %r771;
	st.shared.u32 	[%r98], %r777;
	min.s32 	%r778, %r754, %r773;
	st.shared.u32 	[%r98+8192], %r778;
	min.s32 	%r779, %r755, %r775;
	st.shared.u32 	[%r98+128], %r779;
	min.s32 	%r780, %r756, %r776;
	st.shared.u32 	[%r98+8320], %r780;
	ld.shared.u32 	%r781, [%r103+112];
	ld.shared.u32 	%r782, [%r107+7168];
	add.s32 	%r783, %r782, %r781;
	ld.shared.u32 	%r784, [%r103+8304];
	add.s32 	%r785, %r784, %r782;
	ld.shared.u32 	%r786, [%r107+7296];
	add.s32 	%r787, %r786, %r781;
	add.s32 	%r788, %r786, %r784;
	min.s32 	%r789, %r765, %r783;
	st.shared.u32 	[%r117], %r789;
	min.s32 	%r790, %r766, %r785;
	st.shared.u32 	[%r117+8192], %r790;
	min.s32 	%r791, %r767, %r787;
	st.shared.u32 	[%r117+128], %r791;
	min.s32 	%r792, %r768, %r788;
	st.shared.u32 	[%r117+8320], %r792;
	ld.shared.u32 	%r793, [%r82+116];
	ld.shared.u32 	%r794, [%r89+7424];
	add.s32 	%r795, %r794, %r793;
	ld.shared.u32 	%r796, [%r82+8308];
	add.s32 	%r797, %r796, %r794;
	ld.shared.u32 	%r798, [%r89+7552];
	add.s32 	%r799, %r798, %r793;
	add.s32 	%r800, %r798, %r796;
	min.s32 	%r801, %r777, %r795;
	st.shared.u32 	[%r98], %r801;
	min.s32 	%r802, %r778, %r797;
	st.shared.u32 	[%r98+8192], %r802;
	min.s32 	%r803, %r779, %r799;
	st.shared.u32 	[%r98+128], %r803;
	min.s32 	%r804, %r780, %r800;
	st.shared.u32 	[%r98+8320], %r804;
	ld.shared.u32 	%r805, [%r103+116];
	ld.shared.u32 	%r806, [%r107+7424];
	add.s32 	%r807, %r806, %r805;
	ld.shared.u32 	%r808, [%r103+8308];
	add.s32 	%r809, %r808, %r806;
	ld.shared.u32 	%r810, [%r107+7552];
	add.s32 	%r811, %r810, %r805;
	add.s32 	%r812, %r810, %r808;
	min.s32 	%r813, %r789, %r807;
	st.shared.u32 	[%r117], %r813;
	min.s32 	%r814, %r790, %r809;
	st.shared.u32 	[%r117+8192], %r814;
	min.s32 	%r815, %r791, %r811;
	st.shared.u32 	[%r117+128], %r815;
	min.s32 	%r816, %r792, %r812;
	st.shared.u32 	[%r117+8320], %r816;
	ld.shared.u32 	%r817, [%r82+120];
	ld.shared.u32 	%r818, [%r89+7680];
	add.s32 	%r819, %r818, %r817;
	ld.shared.u32 	%r820, [%r82+8312];
	add.s32 	%r821, %r820, %r818;
	ld.shared.u32 	%r822, [%r89+7808];
	add.s32 	%r823, %r822, %r817;
	add.s32 	%r824, %r822, %r820;
	min.s32 	%r825, %r801, %r819;
	st.shared.u32 	[%r98], %r825;
	min.s32 	%r826, %r802, %r821;
	st.shared.u32 	[%r98+8192], %r826;
	min.s32 	%r827, %r803, %r823;
	st.shared.u32 	[%r98+128], %r827;
	min.s32 	%r828, %r804, %r824;
	st.shared.u32 	[%r98+8320], %r828;
	ld.shared.u32 	%r829, [%r103+120];
	ld.shared.u32 	%r830, [%r107+7680];
	add.s32 	%r831, %r830, %r829;
	ld.shared.u32 	%r832, [%r103+8312];
	add.s32 	%r833, %r832, %r830;
	ld.shared.u32 	%r834, [%r107+7808];
	add.s32 	%r835, %r834, %r829;
	add.s32 	%r836, %r834, %r832;
	min.s32 	%r837, %r813, %r831;
	st.shared.u32 	[%r117], %r837;
	min.s32 	%r838, %r814, %r833;
	st.shared.u32 	[%r117+8192], %r838;
	min.s32 	%r839, %r815, %r835;
	st.shared.u32 	[%r117+128], %r839;
	min.s32 	%r840, %r816, %r836;
	st.shared.u32 	[%r117+8320], %r840;
	ld.shared.u32 	%r841, [%r82+124];
	ld.shared.u32 	%r842, [%r89+7936];
	add.s32 	%r843, %r842, %r841;
	ld.shared.u32 	%r844, [%r82+8316];
	add.s32 	%r845, %r844, %r842;
	ld.shared.u32 	%r846, [%r89+8064];
	add.s32 	%r847, %r846, %r841;
	add.s32 	%r848, %r846, %r844;
	min.s32 	%r864, %r825, %r843;
	st.shared.u32 	[%r98], %r864;
	min.s32 	%r863, %r826, %r845;
	st.shared.u32 	[%r98+8192], %r863;
	min.s32 	%r862, %r827, %r847;
	st.shared.u32 	[%r98+128], %r862;
	min.s32 	%r861, %r828, %r848;
	st.shared.u32 	[%r98+8320], %r861;
	ld.shared.u32 	%r849, [%r103+124];
	ld.shared.u32 	%r850, [%r107+7936];
	add.s32 	%r851, %r850, %r849;
	ld.shared.u32 	%r852, [%r103+8316];
	add.s32 	%r853, %r852, %r850;
	ld.shared.u32 	%r854, [%r107+8064];
	add.s32 	%r855, %r854, %r849;
	add.s32 	%r856, %r854, %r852;
	min.s32 	%r860, %r837, %r851;
	st.shared.u32 	[%r117], %r860;
	min.s32 	%r859, %r838, %r853;
	st.shared.u32 	[%r117+8192], %r859;
	min.s32 	%r858, %r839, %r855;
	st.shared.u32 	[%r117+128], %r858;
	min.s32 	%r857, %r840, %r856;
	st.shared.u32 	[%r117+8320], %r857;
	add.s32 	%r865, %r865, 32;
	setp.ne.s32 	%p2, %r865, 64;
	@%p2 bra 	$L__BB1_2;
	st.global.u32 	[%rd1], %r864;
	st.global.u32 	[%rd2], %r863;
	st.global.u32 	[%rd1+128], %r862;
	st.global.u32 	[%rd2+128], %r861;
	st.global.u32 	[%rd3], %r860;
	st.global.u32 	[%rd4], %r859;
	st.global.u32 	[%rd3+128], %r858;
	st.global.u32 	[%rd4+128], %r857;
$L__BB1_4:
	ret;

}
	// .globl	_Z15Block_FW_phase3iiPii
.visible .entry _Z15Block_FW_phase3iiPii(
	.param .u32 _Z15Block_FW_phase3iiPii_param_0,
	.param .u32 _Z15Block_FW_phase3iiPii_param_1,
	.param .u64 .ptr .align 1 _Z15Block_FW_phase3iiPii_param_2,
	.param .u32 _Z15Block_FW_phase3iiPii_param_3
)
{
	.reg .pred 	%p<5>;
	.reg .b32 	%r<463>;
	.reg .b64 	%rd<15>;
	// demoted variable
	.shared .align 4 .b8 _ZZ15Block_FW_phase3iiPiiE8shared_D[16384];
	// demoted variable
	.shared .align 4 .b8 _ZZ15Block_FW_phase3iiPiiE3row[16384];
	// demoted variable
	.shared .align 4 .b8 _ZZ15Block_FW_phase3iiPiiE3col[16384];
	ld.param.u32 	%r24, [_Z15Block_FW_phase3iiPii_param_0];
	ld.param.u32 	%r25, [_Z15Block_FW_phase3iiPii_param_1];
	ld.param.u64 	%rd3, [_Z15Block_FW_phase3iiPii_param_2];
	ld.param.u32 	%r26, [_Z15Block_FW_phase3iiPii_param_3];
	mov.u32 	%r1, %ctaid.x;
	mov.u32 	%r27, %ctaid.y;
	add.s32 	%r2, %r26, %r27;
	setp.eq.s32 	%p1, %r2, %r25;
	setp.eq.s32 	%p2, %r1, %r25;
	and.pred  	%p3, %p2, %p1;
	@%p3 bra 	$L__BB2_4;
	cvta.to.global.u64 	%rd4, %rd3;
	mov.u32 	%r29, %tid.x;
	mov.u32 	%r30, %tid.y;
	mul.lo.s32 	%r31, %r2, %r24;
	shl.b32 	%r32, %r31, 6;
	shl.b32 	%r33, %r25, 6;
	add.s32 	%r34, %r32, %r33;
	shl.b32 	%r35, %r1, 6;
	mad.lo.s32 	%r36, %r33, %r24, %r35;
	mul.lo.s32 	%r37, %r24, %r30;
	add.s32 	%r38, %r34, %r37;
	add.s32 	%r39, %r38, %r29;
	mul.wide.s32 	%rd5, %r39, 4;
	add.s64 	%rd6, %rd4, %rd5;
	ld.global.u32 	%r40, [%rd6];
	shl.b32 	%r41, %r30, 8;
	mov.u32 	%r42, _ZZ15Block_FW_phase3iiPiiE3col;
	add.s32 	%r43, %r42, %r41;
	shl.b32 	%r44, %r29, 2;
	add.s32 	%r45, %r43, %r44;
	st.shared.u32 	[%r45], %r40;
	shl.b32 	%r46, %r24, 5;
	add.s32 	%r47, %r37, %r46;
	add.s32 	%r48, %r34, %r47;
	add.s32 	%r49, %r48, %r29;
	mul.wide.s32 	%rd7, %r49, 4;
	add.s64 	%rd8, %rd4, %rd7;
	ld.global.u32 	%r50, [%rd8];
	st.shared.u32 	[%r45+8192], %r50;
	ld.global.u32 	%r51, [%rd6+128];
	st.shared.u32 	[%r45+128], %r51;
	ld.global.u32 	%r52, [%rd8+128];
	st.shared.u32 	[%r45+8320], %r52;
	add.s32 	%r53, %r36, %r37;
	add.s32 	%r54, %r53, %r29;
	mul.wide.s32 	%rd9, %r54, 4;
	add.s64 	%rd10, %rd4, %rd9;
	ld.global.u32 	%r55, [%rd10];
	mov.u32 	%r56, _ZZ15Block_FW_phase3iiPiiE3row;
	add.s32 	%r57, %r56, %r41;
	add.s32 	%r58, %r57, %r44;
	st.shared.u32 	[%r58], %r55;
	add.s32 	%r59, %r36, %r47;
	add.s32 	%r60, %r59, %r29;
	mul.wide.s32 	%rd11, %r60, 4;
	add.s64 	%rd12, %rd4, %rd11;
	ld.global.u32 	%r61, [%rd12];
	st.shared.u32 	[%r58+8192], %r61;
	ld.global.u32 	%r62, [%rd10+128];
	st.shared.u32 	[%r58+128], %r62;
	ld.global.u32 	%r63, [%rd12+128];
	st.shared.u32 	[%r58+8320], %r63;
	add.s32 	%r64, %r32, %r35;
	add.s32 	%r65, %r64, %r37;
	add.s32 	%r66, %r65, %r29;
	mul.wide.s32 	%rd13, %r66, 4;
	add.s64 	%rd1, %rd4, %rd13;
	ld.global.u32 	%r67, [%rd1];
	mov.u32 	%r68, _ZZ15Block_FW_phase3iiPiiE8shared_D;
	add.s32 	%r69, %r68, %r41;
	add.s32 	%r3, %r69, %r44;
	st.shared.u32 	[%r3], %r67;
	add.s32 	%r70, %r64, %r47;
	add.s32 	%r71, %r70, %r29;
	mul.wide.s32 	%rd14, %r71, 4;
	add.s64 	%rd2, %rd4, %rd14;
	ld.global.u32 	%r72, [%rd2];
	st.shared.u32 	[%r3+8192], %r72;
	ld.global.u32 	%r73, [%rd1+128];
	st.shared.u32 	[%r3+128], %r73;
	ld.global.u32 	%r74, [%rd2+128];
	st.shared.u32 	[%r3+8320], %r74;
	bar.sync 	0;
	ld.shared.u32 	%r462, [%r3];
	ld.shared.u32 	%r461, [%r3+8192];
	ld.shared.u32 	%r460, [%r3+128];
	ld.shared.u32 	%r459, [%r3+8320];
	add.s32 	%r457, %r43, 8192;
	add.s32 	%r75, %r44, %r56;
	add.s32 	%r456, %r75, 4096;
	mov.b32 	%r458, 8192;
$L__BB2_2:
	.pragma "nounroll";
	ld.shared.u32 	%r76, [%r457+-8192];
	ld.shared.u32 	%r77, [%r456+-4096];
	add.s32 	%r78, %r77, %r76;
	ld.shared.u32 	%r79, [%r457];
	add.s32 	%r80, %r79, %r77;
	ld.shared.u32 	%r81, [%r456+-3968];
	add.s32 	%r82, %r81, %r76;
	add.s32 	%r83, %r81, %r79;
	min.s32 	%r84, %r462, %r78;
	min.s32 	%r85, %r461, %r80;
	min.s32 	%r86, %r460, %r82;
	min.s32 	%r87, %r459, %r83;
	ld.shared.u32 	%r88, [%r457+-8188];
	ld.shared.u32 	%r89, [%r456+-3840];
	add.s32 	%r90, %r89, %r88;
	ld.shared.u32 	%r91, [%r457+4];
	add.s32 	%r92, %r91, %r89;
	ld.shared.u32 	%r93, [%r456+-3712];
	add.s32 	%r94, %r93, %r88;
	add.s32 	%r95, %r93, %r91;
	min.s32 	%r96, %r84, %r90;
	min.s32 	%r97, %r85, %r92;
	min.s32 	%r98, %r86, %r94;
	min.s32 	%r99, %r87, %r95;
	ld.shared.u32 	%r100, [%r457+-8184];
	ld.shared.u32 	%r101, [%r456+-3584];
	add.s32 	%r102, %r101, %r100;
	ld.shared.u32 	%r103, [%r457+8];
	add.s32 	%r104, %r103, %r101;
	ld.shared.u32 	%r105, [%r456+-3456];
	add.s32 	%r106, %r105, %r100;
	add.s32 	%r107, %r105, %r103;
	min.s32 	%r108, %r96, %r102;
	min.s32 	%r109, %r97, %r104;
	min.s32 	%r110, %r98, %r106;
	min.s32 	%r111, %r99, %r107;
	ld.shared.u32 	%r112, [%r457+-8180];
	ld.shared.u32 	%r113, [%r456+-3328];
	add.s32 	%r114, %r113, %r112;
	ld.shared.u32 	%r115, [%r457+12];
	add.s32 	%r116, %r115, %r113;
	ld.shared.u32 	%r117, [%r456+-3200];
	add.s32 	%r118, %r117, %r112;
	add.s32 	%r119, %r117, %r115;
	min.s32 	%r120, %r108, %r114;
	min.s32 	%r121, %r109, %r116;
	min.s32 	%r122, %r110, %r118;
	min.s32 	%r123, %r111, %r119;
	ld.shared.u32 	%r124, [%r457+-8176];
	ld.shared.u32 	%r125, [%r456+-3072];
	add.s32 	%r126, %r125, %r124;
	ld.shared.u32 	%r127, [%r457+16];
	add.s32 	%r128, %r127, %r125;
	ld.shared.u32 	%r129, [%r456+-2944];
	add.s32 	%r130, %r129, %r124;
	add.s32 	%r131, %r129, %r127;
	min.s32 	%r132, %r120, %r126;
	min.s32 	%r133, %r121, %r128;
	min.s32 	%r134, %r122, %r130;
	min.s32 	%r135, %r123, %r131;
	ld.shared.u32 	%r136, [%r457+-8172];
	ld.shared.u32 	%r137, [%r456+-2816];
	add.s32 	%r138, %r137, %r136;
	ld.shared.u32 	%r139, [%r457+20];
	add.s32 	%r140, %r139, %r137;
	ld.shared.u32 	%r141, [%r456+-2688];
	add.s32 	%r142, %r141, %r136;
	add.s32 	%r143, %r141, %r139;
	min.s32 	%r144, %r132, %r138;
	min.s32 	%r145, %r133, %r140;
	min.s32 	%r146, %r134, %r142;
	min.s32 	%r147, %r135, %r143;
	ld.shared.u32 	%r148, [%r457+-8168];
	ld.shared.u32 	%r149, [%r456+-2560];
	add.s32 	%r150, %r149, %r148;
	ld.shared.u32 	%r151, [%r457+24];
	add.s32 	%r152, %r151, %r149;
	ld.shared.u32 	%r153, [%r456+-2432];
	add.s32 	%r154, %r153, %r148;
	add.s32 	%r155, %r153, %r151;
	min.s32 	%r156, %r144, %r150;
	min.s32 	%r157, %r145, %r152;
	min.s32 	%r158, %r146, %r154;
	min.s32 	%r159, %r147, %r155;
	ld.shared.u32 	%r160, [%r457+-8164];
	ld.shared.u32 	%r161, [%r456+-2304];
	add.s32 	%r162, %r161, %r160;
	ld.shared.u32 	%r163, [%r457+28];
	add.s32 	%r164, %r163, %r161;
	ld.shared.u32 	%r165, [%r456+-2176];
	add.s32 	%r166, %r165, %r160;
	add.s32 	%r167, %r165, %r163;
	min.s32 	%r168, %r156, %r162;
	min.s32 	%r169, %r157, %r164;
	min.s32 	%r170, %r158, %r166;
	min.s32 	%r171, %r159, %r167;
	ld.shared.u32 	%r172, [%r457+-8160];
	ld.shared.u32 	%r173, [%r456+-2048];
	add.s32 	%r174, %r173, %r172;
	ld.shared.u32 	%r175, [%r457+32];
	add.s32 	%r176, %r175, %r173;
	ld.shared.u32 	%r177, [%r456+-1920];
	add.s32 	%r178, %r177, %r172;
	add.s32 	%r179, %r177, %r175;
	min.s32 	%r180, %r168, %r174;
	min.s32 	%r181, %r169, %r176;
	min.s32 	%r182, %r170, %r178;
	min.s32 	%r183, %r171, %r179;
	ld.shared.u32 	%r184, [%r457+-8156];
	ld.shared.u32 	%r185, [%r456+-1792];
	add.s32 	%r186, %r185, %r184;
	ld.shared.u32 	%r187, [%r457+36];
	add.s32 	%r188, %r187, %r185;
	ld.shared.u32 	%r189, [%r456+-1664];
	add.s32 	%r190, %r189, %r184;
	add.s32 	%r191, %r189, %r187;
	min.s32 	%r192, %r180, %r186;
	min.s32 	%r193, %r181, %r188;
	min.s32 	%r194, %r182, %r190;
	min.s32 	%r195, %r183, %r191;
	ld.shared.u32 	%r196, [%r457+-8152];
	ld.shared.u32 	%r197, [%r456+-1536];
	add.s32 	%r198, %r197, %r196;
	ld.shared.u32 	%r199, [%r457+40];
	add.s32 	%r200, %r199, %r197;
	ld.shared.u32 	%r201, [%r456+-1408];
	add.s32 	%r202, %r201, %r196;
	add.s32 	%r203, %r201, %r199;
	min.s32 	%r204, %r192, %r198;
	min.s32 	%r205, %r193, %r200;
	min.s32 	%r206, %r194, %r202;
	min.s32 	%r207, %r195, %r203;
	ld.shared.u32 	%r208, [%r457+-8148];
	ld.shared.u32 	%r209, [%r456+-1280];
	add.s32 	%r210, %r209, %r208;
	ld.shared.u32 	%r211, [%r457+44];
	add.s32 	%r212, %r211, %r209;
	ld.shared.u32 	%r213, [%r456+-1152];
	add.s32 	%r214, %r213, %r208;
	add.s32 	%r215, %r213, %r211;
	min.s32 	%r216, %r204, %r210;
	min.s32 	%r217, %r205, %r212;
	min.s32 	%r218, %r206, %r214;
	min.s32 	%r219, %r207, %r215;
	ld.shared.u32 	%r220, [%r457+-8144];
	ld.shared.u32 	%r221, [%r456+-1024];
	add.s32 	%r222, %r221, %r220;
	ld.shared.u32 	%r223, [%r457+48];
	add.s32 	%r224, %r223, %r221;
	ld.shared.u32 	%r225, [%r456+-896];
	add.s32 	%r226, %r225, %r220;
	add.s32 	%r227, %r225, %r223;
	min.s32 	%r228, %r216, %r222;
	min.s32 	%r229, %r217, %r224;
	min.s32 	%r230, %r218, %r226;
	min.s32 	%r231, %r219, %r227;
	ld.shared.u32 	%r232, [%r457+-8140];
	ld.shared.u32 	%r233, [%r456+-768];
	add.s32 	%r234, %r233, %r232;
	ld.shared.u32 	%r235, [%r457+52];
	add.s32 	%r236, %r235, %r233;
	ld.shared.u32 	%r237, [%r456+-640];
	add.s32 	%r238, %r237, %r232;
	add.s32 	%r239, %r237, %r235;
	min.s32 	%r240, %r228, %r234;
	min.s32 	%r241, %r229, %r236;
	min.s32 	%r242, %r230, %r238;
	min.s32 	%r243, %r231, %r239;
	ld.shared.u32 	%r244, [%r457+-8136];
	ld.shared.u32 	%r245, [%r456+-512];
	add.s32 	%r246, %r245, %r244;
	ld.shared.u32 	%r247, [%r457+56];
	add.s32 	%r248, %r247, %r245;
	ld.shared.u32 	%r249, [%r456+-384];
	add.s32 	%r250, %r249, %r244;
	add.s32 	%r251, %r249, %r247;
	min.s32 	%r252, %r240, %r246;
	min.s32 	%r253, %r241, %r248;
	min.s32 	%r254, %r242, %r250;
	min.s32 	%r255, %r243, %r251;
	ld.shared.u32 	%r256, [%r457+-8132];
	ld.shared.u32 	%r257, [%r456+-256];
	add.s32 	%r258, %r257, %r256;
	ld.shared.u32 	%r259, [%r457+60];
	add.s32 	%r260, %r259, %r257;
	ld.shared.u32 	%r261, [%r456+-128];
	add.s32 	%r262, %r261, %r256;
	add.s32 	%r263, %r261, %r259;
	min.s32 	%r264, %r252, %r258;
	min.s32 	%r265, %r253, %r260;
	min.s32 	%r266, %r254, %r262;
	min.s32 	%r267, %r255, %r263;
	ld.shared.u32 	%r268, [%r457+-8128];
	ld.shared.u32 	%r269, [%r456];
	add.s32 	%r270, %r269, %r268;
	ld.shared.u32 	%r271, [%r457+64];
	add.s32 	%r272, %r271, %r269;
	ld.shared.u32 	%r273, [%r456+128];
	add.s32 	%r274, %r273, %r268;
	add.s32 	%r275, %r273, %r271;
	min.s32 	%r276, %r264, %r270;
	min.s32 	%r277, %r265, %r272;
	min.s32 	%r278, %r266, %r274;
	min.s32 	%r279, %r267, %r275;
	ld.shared.u32 	%r280, [%r457+-8124];
	ld.shared.u32 	%r281, [%r456+256];
	add.s32 	%r282, %r281, %r280;
	ld.shared.u32 	%r283, [%r457+68];
	add.s32 	%r284, %r283, %r281;
	ld.shared.u32 	%r285, [%r456+384];
	add.s32 	%r286, %r285, %r280;
	add.s32 	%r287, %r285, %r283;
	min.s32 	%r288, %r276, %r282;
	min.s32 	%r289, %r277, %r284;
	min.s32 	%r290, %r278, %r286;
	min.s32 	%r291, %r279, %r287;
	ld.shared.u32 	%r292, [%r457+-8120];
	ld.shared.u32 	%r293, [%r456+512];
	add.s32 	%r294, %r293, %r292;
	ld.shared.u32 	%r295, [%r457+72];
	add.s32 	%r296, %r295, %r293;
	ld.shared.u32 	%r297, [%r456+640];
	add.s32 	%r298, %r297, %r292;
	add.s32 	%r299, %r297, %r295;
	min.s32 	%r300, %r288, %r294;
	min.s32 	%r301, %r289, %r296;
	min.s32 	%r302, %r290, %r298;
	min.s32 	%r303, %r291, %r299;
	ld.shared.u32 	%r304, [%r457+-8116];
	ld.shared.u32 	%r305, [%r456+768];
	add.s32 	%r306, %r305, %r304;
	ld.shared.u32 	%r307, [%r457+76];
	add.s32 	%r308, %r307, %r305;
	ld.shared.u32 	%r309, [%r456+896];
	add.s32 	%r310, %r309, %r304;
	add.s32 	%r311, %r309, %r307;
	min.s32 	%r312, %r300, %r306;
	min.s32 	%r313, %r301, %r308;
	min.s32 	%r314, %r302, %r310;
	min.s32 	%r315, %r303, %r311;
	ld.shared.u32 	%r316, [%r457+-8112];
	ld.shared.u32 	%r317, [%r456+1024];
	add.s32 	%r318, %r317, %r316;
	ld.shared.u32 	%r319, [%r457+80];
	add.s32 	%r320, %r319, %r317;
	ld.shared.u32 	%r321, [%r456+1152];
	add.s32 	%r322, %r321, %r316;
	add.s32 	%r323, %r321, %r319;
	min.s32 	%r324, %r312, %r318;
	min.s32 	%r325, %r313, %r320;
	min.s32 	%r326, %r314, %r322;
	min.s32 	%r327, %r315, %r323;
	ld.shared.u32 	%r328, [%r457+-8108];
	ld.shared.u32 	%r329, [%r456+1280];
	add.s32 	%r330, %r329, %r328;
	ld.shared.u32 	%r331, [%r457+84];
	add.s32 	%r332, %r331, %r329;
	ld.shared.u32 	%r333, [%r456+1408];
	add.s32 	%r334, %r333, %r328;
	add.s32 	%r335, %r333, %r331;
	min.s32 	%r336, %r324, %r330;
	min.s32 	%r337, %r325, %r332;
	min.s32 	%r338, %r326, %r334;
	min.s32 	%r339, %r327, %r335;
	ld.shared.u32 	%r340, [%r457+-8104];
	ld.shared.u32 	%r341, [%r456+1536];
	add.s32 	%r342, %r341, %r340;
	ld.shared.u32 	%r343, [%r457+88];
	add.s32 	%r344, %r343, %r341;
	ld.shared.u32 	%r345, [%r456+1664];
	add.s32 	%r346, %r345, %r340;
	add.s32 	%r347, %r345, %r343;
	min.s32 	%r348, %r336, %r342;
	min.s32 	%r349, %r337, %r344;
	min.s32 	%r350, %r338, %r346;
	min.s32 	%r351, %r339, %r347;
	ld.shared.u32 	%r352, [%r457+-8100];
	ld.shared.u32 	%r353, [%r456+1792];
	add.s32 	%r354, %r353, %r352;
	ld.shared.u32 	%r355, [%r457+92];
	add.s32 	%r356, %r355, %r353;
	ld.shared.u32 	%r357, [%r456+1920];
	add.s32 	%r358, %r357, %r352;
	add.s32 	%r359, %r357, %r355;
	min.s32 	%r360, %r348, %r354;
	min.s32 	%r361, %r349, %r356;
	min.s32 	%r362, %r350, %r358;
	min.s32 	%r363, %r351, %r359;
	ld.shared.u32 	%r364, [%r457+-8096];
	ld.shared.u32 	%r365, [%r456+2048];
	add.s32 	%r366, %r365, %r364;
	ld.shared.u32 	%r367, [%r457+96];
	add.s32 	%r368, %r367, %r365;
	ld.shared.u32 	%r369, [%r456+2176];
	add.s32 	%r370, %r369, %r364;
	add.s32 	%r371, %r369, %r367;
	min.s32 	%r372, %r360, %r366;
	min.s32 	%r373, %r361, %r368;
	min.s32 	%r374, %r362, %r370;
	min.s32 	%r375, %r363, %r371;
	ld.shared.u32 	%r376, [%r457+-8092];
	ld.shared.u32 	%r377, [%r456+2304];
	add.s32 	%r378, %r377, %r376;
	ld.shared.u32 	%r379, [%r457+100];
	add.s32 	%r380, %r379, %r377;
	ld.shared.u32 	%r381, [%r456+2432];
	add.s32 	%r382, %r381, %r376;
	add.s32 	%r383, %r381, %r379;
	min.s32 	%r384, %r372, %r378;
	min.s32 	%r385, %r373, %r380;
	min.s32 	%r386, %r374, %r382;
	min.s32 	%r387, %r375, %r383;
	ld.shared.u32 	%r388, [%r457+-8088];
	ld.shared.u32 	%r389, [%r456+2560];
	add.s32 	%r390, %r389, %r388;
	ld.shared.u32 	%r391, [%r457+104];
	add.s32 	%r392, %r391, %r389;
	ld.shared.u32 	%r393, [%r456+2688];
	add.s32 	%r394, %r393, %r388;
	add.s32 	%r395, %r393, %r391;
	min.s32 	%r396, %r384, %r390;
	min.s32 	%r397, %r385, %r392;
	min.s32 	%r398, %r386, %r394;
	min.s32 	%r399, %r387, %r395;
	ld.shared.u32 	%r400, [%r457+-8084];
	ld.shared.u32 	%r401, [%r456+2816];
	add.s32 	%r402, %r401, %r400;
	ld.shared.u32 	%r403, [%r457+108];
	add.s32 	%r404, %r403, %r401;
	ld.shared.u32 	%r405, [%r456+2944];
	add.s32 	%r406, %r405, %r400;
	add.s32 	%r407, %r405, %r403;
	min.s32 	%r408, %r396, %r402;
	min.s32 	%r409, %r397, %r404;
	min.s32 	%r410, %r398, %r406;
	min.s32 	%r411, %r399, %r407;
	ld.shared.u32 	%r412, [%r457+-8080];
	ld.shared.u32 	%r413, [%r456+3072];
	add.s32 	%r414, %r413, %r412;
	ld.shared.u32 	%r415, [%r457+112];
	add.s32 	%r416, %r415, %r413;
	ld.shared.u32 	%r417, [%r456+3200];
	add.s32 	%r418, %r417, %r412;
	add.s32 	%r419, %r417, %r415;
	min.s32 	%r420, %r408, %r414;
	min.s32 	%r421, %r409, %r416;
	min.s32 	%r422, %r410, %r418;
	min.s32 	%r423, %r411, %r419;
	ld.shared.u32 	%r424, [%r457+-8076];
	ld.shared.u32 	%r425, [%r456+3328];
	add.s32 	%r426, %r425, %r424;
	ld.shared.u32 	%r427, [%r457+116];
	add.s32 	%r428, %r427, %r425;
	ld.shared.u32 	%r429, [%r456+3456];
	add.s32 	%r430, %r429, %r424;
	add.s32 	%r431, %r429, %r427;
	min.s32 	%r432, %r420, %r426;
	min.s32 	%r433, %r421, %r428;
	min.s32 	%r434, %r422, %r430;
	min.s32 	%r435, %r423, %r431;
	ld.shared.u32 	%r436, [%r457+-8072];
	ld.shared.u32 	%r437, [%r456+3584];
	add.s32 	%r438, %r437, %r436;
	ld.shared.u32 	%r439, [%r457+120];
	add.s32 	%r440, %r439, %r437;
	ld.shared.u32 	%r441, [%r456+3712];
	add.s32 	%r442, %r441, %r436;
	add.s32 	%r443, %r441, %r439;
	min.s32 	%r444, %r432, %r438;
	min.s32 	%r445, %r433, %r440;
	min.s32 	%r446, %r434, %r442;
	min.s32 	%r447, %r435, %r443;
	ld.shared.u32 	%r448, [%r457+-8068];
	ld.shared.u32 	%r449, [%r456+3840];
	add.s32 	%r450, %r449, %r448;
	ld.shared.u32 	%r451, [%r457+124];
	add.s32 	%r452, %r451, %r449;
	ld.shared.u32 	%r453, [%r456+3968];
	add.s32 	%r454, %r453, %r448;
	add.s32 	%r455, %r453, %r451;
	min.s32 	%r462, %r444, %r450;
	min.s32 	%r461, %r445, %r452;
	min.s32 	%r460, %r446, %r454;
	min.s32 	%r459, %r447, %r455;
	add.s32 	%r458, %r458, 128;
	add.s32 	%r457, %r457, 128;
	add.s32 	%r456, %r456, 8192;
	setp.ne.s32 	%p4, %r458, 8448;
	@%p4 bra 	$L__BB2_2;
	st.shared.u32 	[%r3], %r462;
	st.shared.u32 	[%r3+8192], %r461;
	st.shared.u32 	[%r3+128], %r460;
	st.shared.u32 	[%r3+8320], %r459;
	st.global.u32 	[%rd1], %r462;
	st.global.u32 	[%rd2], %r461;
	st.global.u32 	[%rd1+128], %r460;
	st.global.u32 	[%rd2+128], %r459;
$L__BB2_4:
	ret;

}


// ===== COMPILED SASS (sm_100) =====

	.target	sm_100

	.elftype	@"ET_EXEC"


//--------------------- .note.nv.tkinfo           --------------------------
	.section	.note.nv.tkinfo,"",@"SHT_NOTE"
	.sectionflags	@"SHF_NOTE_NV_TKINFO"
	.tkinfo
        /*0018*/ 	.word	0x00000002
        /*0030*/ 	.string	""
        /*0030*/ 	.string	"ptxas"
        /*0030*/ 	.string	"Cuda compilation tools, release 13.0, V13.0.88"
        /*0030*/ 	.string	"Build cuda_13.0.r13.0/compiler.36424714_0"
        /*0030*/ 	.string	"-arch sm_100 -m 64 "



//--------------------- .note.nv.cuinfo           --------------------------
	.section	.note.nv.cuinfo,"",@"SHT_NOTE"
	.sectionflags	@"SHF_NOTE_NV_CUINFO"
        /*0018*/ 	.short	0x0002
        /*001a*/ 	.short	0x0064
        /*001c*/ 	.short	0x0082
	.zero		2


//--------------------- .nv.info                  --------------------------
	.section	.nv.info,"",@"SHT_CUDA_INFO"
	.align	4


	//----- nvinfo : EIATTR_REGCOUNT
	.align		4
        /*0000*/ 	.byte	0x04, 0x2f
        /*0002*/ 	.short	(.L_1 - .L_0)
	.align		4
.L_0:
        /*0004*/ 	.word	index@(_Z15Block_FW_phase1iiPi)
        /*0008*/ 	.word	0x00000016


	//----- nvinfo : EIATTR_FRAME_SIZE
	.align		4
.L_1:
        /*000c*/ 	.byte	0x04, 0x11
        /*000e*/ 	.short	(.L_3 - .L_2)
	.align		4
.L_2:
        /*0010*/ 	.word	index@(_Z15Block_FW_phase1iiPi)
        /*0014*/ 	.word	0x00000000


	//----- nvinfo : EIATTR_REGCOUNT
	.align		4
.L_3:
        /*0018*/ 	.byte	0x04, 0x2f
        /*001a*/ 	.short	(.L_5 - .L_4)
	.align		4
.L_4:
        /*001c*/ 	.word	index@(_Z15Block_FW_phase2iiPi)
        /*0020*/ 	.word	0x00000020


	//----- nvinfo : EIATTR_FRAME_SIZE
	.align		4
.L_5:
        /*0024*/ 	.byte	0x04, 0x11
        /*0026*/ 	.short	(.L_7 - .L_6)
	.align		4
.L_6:
        /*0028*/ 	.word	index@(_Z15Block_FW_phase2iiPi)
        /*002c*/ 	.word	0x00000000


	//----- nvinfo : EIATTR_REGCOUNT
	.align		4
.L_7:
        /*0030*/ 	.byte	0x04, 0x2f
        /*0032*/ 	.short	(.L_9 - .L_8)
	.align		4
.L_8:
        /*0034*/ 	.word	index@(_Z15Block_FW_phase3iiPii)
        /*0038*/ 	.word	0x0000001f


	//----- nvinfo : EIATTR_FRAME_SIZE
	.align		4
.L_9:
        /*003c*/ 	.byte	0x04, 0x11
        /*003e*/ 	.short	(.L_11 - .L_10)
	.align		4
.L_10:
        /*0040*/ 	.word	index@(_Z15Block_FW_phase3iiPii)
        /*0044*/ 	.word	0x00000000


	//----- nvinfo : EIATTR_MIN_STACK_SIZE
	.align		4
.L_11:
        /*0048*/ 	.byte	0x04, 0x12
        /*004a*/ 	.short	(.L_13 - .L_12)
	.align		4
.L_12:
        /*004c*/ 	.word	index@(_Z15Block_FW_phase3iiPii)
        /*0050*/ 	.word	0x00000000


	//----- nvinfo : EIATTR_MIN_STACK_SIZE
	.align		4
.L_13:
        /*0054*/ 	.byte	0x04, 0x12
        /*0056*/ 	.short	(.L_15 - .L_14)
	.align		4
.L_14:
        /*0058*/ 	.word	index@(_Z15Block_FW_phase2iiPi)
        /*005c*/ 	.word	0x00000000


	//----- nvinfo : EIATTR_MIN_STACK_SIZE
	.align		4
.L_15:
        /*0060*/ 	.byte	0x04, 0x12
        /*0062*/ 	.short	(.L_17 - .L_16)
	.align		4
.L_16:
        /*0064*/ 	.word	index@(_Z15Block_FW_phase1iiPi)
        /*0068*/ 	.word	0x00000000
.L_17:


//--------------------- .nv.compat                --------------------------
	.section	.nv.compat,"",@"SHT_CUDA_COMPAT_INFO"
	.align	4
        /*0000*/ 	.byte	0x02, 0x09, 0x00, 0x00, 0x02, 0x02, 0x01, 0x00, 0x02, 0x05, 0x05, 0x00, 0x03, 0x07, 0x01, 0x01
        /*0010*/ 	.byte	0x02, 0x03, 0x00, 0x00, 0x02, 0x06, 0x01, 0x00, 0x04, 0x0b, 0x08, 0x00, 0x09, 0x00, 0x00, 0x00
        /*0020*/ 	.byte	0x00, 0x00, 0x00, 0x00


//--------------------- .nv.info._Z15Block_FW_phase3iiPii --------------------------
	.section	.nv.info._Z15Block_FW_phase3iiPii,"",@"SHT_CUDA_INFO"
	.sectionflags	@""
	.align	4


	//----- nvinfo : EIATTR_CUDA_API_VERSION
	.align		4
        /*0000*/ 	.byte	0x04, 0x37
        /*0002*/ 	.short	(.L_19 - .L_18)
.L_18:
        /*0004*/ 	.word	0x00000082


	//----- nvinfo : EIATTR_KPARAM_INFO
	.align		4
.L_19:
        /*0008*/ 	.byte	0x04, 0x17
        /*000a*/ 	.short	(.L_21 - .L_20)
.L_20:
        /*000c*/ 	.word	0x00000000
        /*0010*/ 	.short	0x0003
        /*0012*/ 	.short	0x0010
        /*0014*/ 	.byte	0x00, 0xf0, 0x11, 0x00


	//----- nvinfo : EIATTR_KPARAM_INFO
	.align		4
.L_21:
        /*0018*/ 	.byte	0x04, 0x17
        /*001a*/ 	.short	(.L_23 - .L_22)
.L_22:
        /*001c*/ 	.word	0x00000000
        /*0020*/ 	.short	0x0002
        /*0022*/ 	.short	0x0008
        /*0024*/ 	.byte	0x00, 0xf5, 0x21, 0x00


	//----- nvinfo : EIATTR_KPARAM_INFO
	.align		4
.L_23:
        /*0028*/ 	.byte	0x04, 0x17
        /*002a*/ 	.short	(.L_25 - .L_24)
.L_24:
        /*002c*/ 	.word	0x00000000
        /*0030*/ 	.short	0x0001
        /*0032*/ 	.short	0x0004
        /*0034*/ 	.byte	0x00, 0xf0, 0x11, 0x00


	//----- nvinfo : EIATTR_KPARAM_INFO
	.align		4
.L_25:
        /*0038*/ 	.byte	0x04, 0x17
        /*003a*/ 	.short	(.L_27 - .L_26)
.L_26:
        /*003c*/ 	.word	0x00000000
        /*0040*/ 	.short	0x0000
        /*0042*/ 	.short	0x0000
        /*0044*/ 	.byte	0x00, 0xf0, 0x11, 0x00


	//----- nvinfo : EIATTR_SPARSE_MMA_MASK
	.align		4
.L_27:
        /*0048*/ 	.byte	0x03, 0x50
        /*004a*/ 	.short	0x0000


	//----- nvinfo : EIATTR_MAXREG_COUNT
	.align		4
        /*004c*/ 	.byte	0x03, 0x1b
        /*004e*/ 	.short	0x00ff


	//----- nvinfo : EIATTR_NUM_BARRIERS
	.align		4
        /*0050*/ 	.byte	0x02, 0x4c
        /*0052*/ 	.byte	0x01
	.zero		1


	//----- nvinfo : EIATTR_MERCURY_ISA_VERSION
	.align		4
        /*0054*/ 	.byte	0x03, 0x5f
        /*0056*/ 	.short	0x0101


	//----- nvinfo : EIATTR_VRC_CTA_INIT_COUNT
	.align		4
        /*0058*/ 	.byte	0x02, 0x4a
	.zero		1
	.zero		1


	//----- nvinfo : EIATTR_EXIT_INSTR_OFFSETS
	.align		4
        /*005c*/ 	.byte	0x04, 0x1c
        /*005e*/ 	.short	(.L_29 - .L_28)


	//   ....[0]....
.L_28:
        /*0060*/ 	.word	0x00000080


	//   ....[1]....
        /*0064*/ 	.word	0x000012d0


	//----- nvinfo : EIATTR_CBANK_PARAM_SIZE
	.align		4
.L_29:
        /*0068*/ 	.byte	0x03, 0x19
        /*006a*/ 	.short	0x0014


	//----- nvinfo : EIATTR_PARAM_CBANK
	.align		4
        /*006c*/ 	.byte	0x04, 0x0a
        /*006e*/ 	.short	(.L_31 - .L_30)
	.align		4
.L_30:
        /*0070*/ 	.word	index@(.nv.constant0._Z15Block_FW_phase3iiPii)
        /*0074*/ 	.short	0x0380
        /*0076*/ 	.short	0x0014


	//----- nvinfo : EIATTR_SW_WAR
	.align		4
.L_31:
        /*0078*/ 	.byte	0x04, 0x36
        /*007a*/ 	.short	(.L_33 - .L_32)
.L_32:
        /*007c*/ 	.word	0x00000008
.L_33:


//--------------------- .nv.info._Z15Block_FW_phase2iiPi --------------------------
	.section	.nv.info._Z15Block_FW_phase2iiPi,"",@"SHT_CUDA_INFO"
	.sectionflags	@""
	.align	4


	//----- nvinfo : EIATTR_CUDA_API_VERSION
	.align		4
        /*0000*/ 	.byte	0x04, 0x37
        /*0002*/ 	.short	(.L_35 - .L_34)
.L_34:
        /*0004*/ 	.word	0x00000082


	//----- nvinfo : EIATTR_KPARAM_INFO
	.align		4
.L_35:
        /*0008*/ 	.byte	0x04, 0x17
        /*000a*/ 	.short	(.L_37 - .L_36)
.L_36:
        /*000c*/ 	.word	0x00000000
        /*0010*/ 	.short	0x0002
        /*0012*/ 	.short	0x0008
        /*0014*/ 	.byte	0x00, 0xf5, 0x21, 0x00


	//----- nvinfo : EIATTR_KPARAM_INFO
	.align		4
.L_37:
        /*0018*/ 	.byte	0x04, 0x17
        /*001a*/ 	.short	(.L_39 - .L_38)
.L_38:
        /*001c*/ 	.word	0x00000000
        /*0020*/ 	.short	0x0001
        /*0022*/ 	.short	0x0004
        /*0024*/ 	.byte	0x00, 0xf0, 0x11, 0x00


	//----- nvinfo : EIATTR_KPARAM_INFO
	.align		4
.L_39:
        /*0028*/ 	.byte	0x04, 0x17
        /*002a*/ 	.short	(.L_41 - .L_40)
.L_40:
        /*002c*/ 	.word	0x00000000
        /*0030*/ 	.short	0x0000
        /*0032*/ 	.short	0x0000
        /*0034*/ 	.byte	0x00, 0xf0, 0x11, 0x00


	//----- nvinfo : EIATTR_SPARSE_MMA_MASK
	.align		4
.L_41:
        /*0038*/ 	.byte	0x03, 0x50
        /*003a*/ 	.short	0x0000


	//----- nvinfo : EIATTR_MAXREG_COUNT
	.align		4
        /*003c*/ 	.byte	0x03, 0x1b
        /*003e*/ 	.short	0x00ff


	//----- nvinfo : EIATTR_NUM_BARRIERS
	.align		4
        /*0040*/ 	.byte	0x02, 0x4c
        /*0042*/ 	.byte	0x01
	.zero		1


	//----- nvinfo : EIATTR_MERCURY_ISA_VERSION
	.align		4
        /*0044*/ 	.byte	0x03, 0x5f
        /*0046*/ 	.short	0x0101


	//----- nvinfo : EIATTR_VRC_CTA_INIT_COUNT
	.align		4
        /*0048*/ 	.byte	0x02, 0x4a
	.zero		1
	.zero		1


	//----- nvinfo : EIATTR_EXIT_INSTR_OFFSETS
	.align		4
        /*004c*/ 	.byte	0x04, 0x1c
        /*004e*/ 	.short	(.L_43 - .L_42)


	//   ....[0]....
.L_42:
        /*0050*/ 	.word	0x00000040


	//   ....[1]....
        /*0054*/ 	.word	0x000036b0


	//----- nvinfo : EIATTR_CBANK_PARAM_SIZE
	.align		4
.L_43:
        /*0058*/ 	.byte	0x03, 0x19
        /*005a*/ 	.short	0x0010


	//----- nvinfo : EIATTR_PARAM_CBANK
	.align		4
        /*005c*/ 	.byte	0x04, 0x0a
        /*005e*/ 	.short	(.L_45 - .L_44)
	.align		4
.L_44:
        /*0060*/ 	.word	index@(.nv.constant0._Z15Block_FW_phase2iiPi)
        /*0064*/ 	.short	0x0380
        /*0066*/ 	.short	0x0010


	//----- nvinfo : EIATTR_SW_WAR
	.align		4
.L_45:
        /*0068*/ 	.byte	0x04, 0x36
        /*006a*/ 	.short	(.L_47 - .L_46)
.L_46:
        /*006c*/ 	.word	0x00000008
.L_47:


//--------------------- .nv.info._Z15Block_FW_phase1iiPi --------------------------
	.section	.nv.info._Z15Block_FW_phase1iiPi,"",@"SHT_CUDA_INFO"
	.sectionflags	@""
	.align	4


	//----- nvinfo : EIATTR_CUDA_API_VERSION
	.align		4
        /*0000*/ 	.byte	0x04, 0x37
        /*0002*/ 	.short	(.L_49 - .L_48)
.L_48:
        /*0004*/ 	.word	0x00000082


	//----- nvinfo : EIATTR_KPARAM_INFO
	.align		4
.L_49:
        /*0008*/ 	.byte	0x04, 0x17
        /*000a*/ 	.short	(.L_51 - .L_50)
.L_50:
        /*000c*/ 	.word	0x00000000
        /*0010*/ 	.short	0x0002
        /*0012*/ 	.short	0x0008
        /*0014*/ 	.byte	0x00, 0xf5, 0x21, 0x00


	//----- nvinfo : EIATTR_KPARAM_INFO
	.align		4
.L_51:
        /*0018*/ 	.byte	0x04, 0x17
        /*001a*/ 	.short	(.L_53 - .L_52)
.L_52:
        /*001c*/ 	.word	0x00000000
        /*0020*/ 	.short	0x0001
        /*0022*/ 	.short	0x0004
        /*0024*/ 	.byte	0x00, 0xf0, 0x11, 0x00


	//----- nvinfo : EIATTR_KPARAM_INFO
	.align		4
.L_53:
        /*0028*/ 	.byte	0x04, 0x17
        /*002a*/ 	.short	(.L_55 - .L_54)
.L_54:
        /*002c*/ 	.word	0x00000000
        /*0030*/ 	.short	0x0000
        /*0032*/ 	.short	0x0000
        /*0034*/ 	.byte	0x00, 0xf0, 0x11, 0x00


	//----- nvinfo : EIATTR_SPARSE_MMA_MASK
	.align		4
.L_55:
        /*0038*/ 	.byte	0x03, 0x50
        /*003a*/ 	.short	0x0000


	//----- nvinfo : EIATTR_MAXREG_COUNT
	.align		4
        /*003c*/ 	.byte	0x03, 0x1b
        /*003e*/ 	.short	0x00ff


	//----- nvinfo : EIATTR_NUM_BARRIERS
	.align		4
        /*0040*/ 	.byte	0x02, 0x4c
        /*0042*/ 	.byte	0x01
	.zero		1


	//----- nvinfo : EIATTR_MERCURY_ISA_VERSION
	.align		4
        /*0044*/ 	.byte	0x03, 0x5f
        /*0046*/ 	.short	0x0101


	//----- nvinfo : EIATTR_VRC_CTA_INIT_COUNT
	.align		4
        /*0048*/ 	.byte	0x02, 0x4a
	.zero		1
	.zero		1


	//----- nvinfo : EIATTR_EXIT_INSTR_OFFSETS
	.align		4
        /*004c*/ 	.byte	0x04, 0x1c
        /*004e*/ 	.short	(.L_57 - .L_56)


	//   ....[0]....
.L_56:
        /*0050*/ 	.word	0x000006f0


	//----- nvinfo : EIATTR_CBANK_PARAM_SIZE
	.align		4
.L_57:
        /*0054*/ 	.byte	0x03, 0x19
        /*0056*/ 	.short	0x0010


	//----- nvinfo : EIATTR_PARAM_CBANK
	.align		4
        /*0058*/ 	.byte	0x04, 0x0a
        /*005a*/ 	.short	(.L_59 - .L_58)
	.align		4
.L_58:
        /*005c*/ 	.word	index@(.nv.constant0._Z15Block_FW_phase1iiPi)
        /*0060*/ 	.short	0x0380
        /*0062*/ 	.short	0x0010


	//----- nvinfo : EIATTR_SW_WAR
	.align		4
.L_59:
        /*0064*/ 	.byte	0x04, 0x36
        /*0066*/ 	.short	(.L_61 - .L_60)
.L_60:
        /*0068*/ 	.word	0x00000008
.L_61:


//--------------------- .nv.callgraph             --------------------------
	.section	.nv.callgraph,"",@"SHT_CUDA_CALLGRAPH"
	.align	4
	.sectionentsize	8
	.align		4
        /*0000*/ 	.word	0x00000000
	.align		4
        /*0004*/ 	.word	0xffffffff
	.align		4
        /*0008*/ 	.word	0x00000000
	.align		4
        /*000c*/ 	.word	0xfffffffe
	.align		4
        /*0010*/ 	.word	0x00000000
	.align		4
        /*0014*/ 	.word	0xfffffffd
	.align		4
        /*0018*/ 	.word	0x00000000
	.align		4
        /*001c*/ 	.word	0xfffffffc


//--------------------- .text._Z15Block_FW_phase3iiPii --------------------------
	.section	.text._Z15Block_FW_phase3iiPii,"ax",@progbits
	.align	128
        .global         _Z15Block_FW_phase3iiPii
        .type           _Z15Block_FW_phase3iiPii,@function
        .size           _Z15Block_FW_phase3iiPii,(.L_x_6 - _Z15Block_FW_phase3iiPii)
        .other          _Z15Block_FW_phase3iiPii,@"STO_CUDA_ENTRY STV_DEFAULT"
_Z15Block_FW_phase3iiPii:
.text._Z15Block_FW_phase3iiPii:
[----:B------:R-:W-:Y:S08]  /*0000*/  LDC R1, c[0x0][0x37c] ;  /* 0x0000df00ff017b82 */ /* 0x000ff00000000800 */
[----:B------:R-:W0:Y:S01]  /*0010*/  S2UR UR4, SR_CTAID.Y ;  /* 0x00000000000479c3 */ /* 0x000e220000002600 */
[----:B------:R-:W0:Y:S07]  /*0020*/  LDCU UR6, c[0x0][0x390] ;  /* 0x00007200ff0677ac */ /* 0x000e2e0008000800 */
[----:B------:R-:W1:Y:S08]  /*0030*/  S2UR UR5, SR_CTAID.X ;  /* 0x00000000000579c3 */ /* 0x000e700000002500 */
[----:B------:R-:W1:Y:S01]  /*0040*/  LDC R4, c[0x0][0x384] ;  /* 0x0000e100ff047b82 */ /* 0x000e620000000800 */
[----:B0-----:R-:W-:Y:S01]  /*0050*/  UIADD3 UR4, UPT, UPT, UR4, UR6, URZ ;  /* 0x0000000604047290 */ /* 0x001fe2000fffe0ff */
[----:B-1----:R-:W-:-:S05]  /*0060*/  ISETP.EQ.AND P1, PT, R4, UR5, PT ;  /* 0x0000000504007c0c */ /* 0x002fca000bf22270 */
[----:B------:R-:W-:-:S13]  /*0070*/  ISETP.NE.AND P0, PT, R4, UR4, PT ;  /* 0x0000000404007c0c */ /* 0x000fda000bf05270 */
[----:B------:R-:W-:Y:S05]  /*0080*/  @!P0 EXIT P1 ;  /* 0x000000000000894d */ /* 0x000fea0000800000 */
[----:B------:R-:W0:Y:S01]  /*0090*/  S2R R2, SR_TID.Y ;  /* 0x0000000000027919 */ /* 0x000e220000002200 */
[----:B------:R-:W1:Y:S01]  /*00a0*/  LDC R11, c[0x0][0x380] ;  /* 0x0000e000ff0b7b82 */ /* 0x000e620000000800 */
[----:B------:R-:W-:Y:S01]  /*00b0*/  IMAD.SHL.U32 R4, R4, 0x40, RZ ;  /* 0x0000004004047824 */ /* 0x000fe200078e00ff */
[----:B------:R-:W2:Y:S01]  /*00c0*/  LDCU.64 UR8, c[0x0][0x358] ;  /* 0x00006b00ff0877ac */ /* 0x000ea20008000a00 */
[----:B------:R-:W3:Y:S05]  /*00d0*/  S2R R0, SR_TID.X ;  /* 0x0000000000007919 */ /* 0x000eea0000002100 */
[----:B------:R-:W4:Y:S01]  /*00e0*/  LDC.64 R20, c[0x0][0x388] ;  /* 0x0000e200ff147b82 */ /* 0x000f220000000a00 */
[----:B-1----:R-:W-:Y:S01]  /*00f0*/  IMAD R3, R11, UR4, RZ ;  /* 0x000000040b037c24 */ /* 0x002fe2000f8e02ff */
[----:B------:R-:W-:-:S03]  /*0100*/  USHF.L.U32 UR4, UR5, 0x6, URZ ;  /* 0x0000000605047899 */ /* 0x000fc600080006ff */
[C---:B------:R-:W-:Y:S02]  /*0110*/  IMAD R5, R3.reuse, 0x40, R4 ;  /* 0x0000004003057824 */ /* 0x040fe400078e0204 */
[-C--:B0-----:R-:W-:Y:S02]  /*0120*/  IMAD R9, R2, R11.reuse, RZ ;  /* 0x0000000b02097224 */ /* 0x081fe400078e02ff */
[----:B------:R-:W-:Y:S01]  /*0130*/  IMAD R7, R4, R11, UR4 ;  /* 0x0000000404077e24 */ /* 0x000fe2000f8e020b */
[----:B------:R-:W-:Y:S01]  /*0140*/  LEA R4, R3, UR4, 0x6 ;  /* 0x0000000403047c11 */ /* 0x000fe2000f8e30ff */
[--C-:B------:R-:W-:Y:S01]  /*0150*/  IMAD R11, R11, 0x20, R9.reuse ;  /* 0x000000200b0b7824 */ /* 0x100fe200078e0209 */
[C-C-:B---3--:R-:W-:Y:S02]  /*0160*/  IADD3 R15, PT, PT, R0.reuse, R5, R9.reuse ;  /* 0x00000005000f7210 */ /* 0x148fe40007ffe009 */
[C---:B------:R-:W-:Y:S02]  /*0170*/  IADD3 R3, PT, PT, R0.reuse, R7, R9 ;  /* 0x0000000700037210 */ /* 0x040fe40007ffe009 */
[C---:B------:R-:W-:Y:S01]  /*0180*/  IADD3 R13, PT, PT, R0.reuse, R5, R11 ;  /* 0x00000005000d7210 */ /* 0x040fe20007ffe00b */
[----:B----4-:R-:W-:Y:S01]  /*0190*/  IMAD.WIDE R14, R15, 0x4, R20 ;  /* 0x000000040f0e7825 */ /* 0x010fe200078e0214 */
[----:B------:R-:W-:-:S02]  /*01a0*/  IADD3 R17, PT, PT, R0, R7, R11 ;  /* 0x0000000700117210 */ /* 0x000fc40007ffe00b */
[CC--:B------:R-:W-:Y:S01]  /*01b0*/  IADD3 R23, PT, PT, R0.reuse, R4.reuse, R9 ;  /* 0x0000000400177210 */ /* 0x0c0fe20007ffe009 */
[----:B------:R-:W-:Y:S01]  /*01c0*/  IMAD.WIDE R12, R13, 0x4, R20 ;  /* 0x000000040d0c7825 */ /* 0x000fe200078e0214 */
[----:B------:R-:W-:Y:S01]  /*01d0*/  IADD3 R19, PT, PT, R0, R4, R11 ;  /* 0x0000000400137210 */ /* 0x000fe20007ffe00b */
[----:B--2---:R-:W2:Y:S02]  /*01e0*/  LDG.E R5, desc[UR8][R14.64+0x80] ;  /* 0x000080080e057981 */ /* 0x004ea4000c1e1900 */
[--C-:B------:R-:W-:Y:S02]  /*01f0*/  IMAD.WIDE R6, R3, 0x4, R20.reuse ;  /* 0x0000000403067825 */ /* 0x100fe400078e0214 */
[----:B------:R-:W3:Y:S02]  /*0200*/  LDG.E R4, desc[UR8][R14.64] ;  /* 0x000000080e047981 */ /* 0x000ee4000c1e1900 */
[--C-:B------:R-:W-:Y:S02]  /*0210*/  IMAD.WIDE R8, R17, 0x4, R20.reuse ;  /* 0x0000000411087825 */ /* 0x100fe400078e0214 */
[----:B------:R-:W4:Y:S02]  /*0220*/  LDG.E R10, desc[UR8][R12.64] ;  /* 0x000000080c0a7981 */ /* 0x000f24000c1e1900 */
[----:B------:R-:W-:-:S02]  /*0230*/  IMAD.WIDE R22, R23, 0x4, R20 ;  /* 0x0000000417167825 */ /* 0x000fc400078e0214 */
[----:B------:R0:W5:Y:S02]  /*0240*/  LDG.E R11, desc[UR8][R12.64+0x80] ;  /* 0x000080080c0b7981 */ /* 0x000164000c1e1900 */
[----:B------:R-:W-:Y:S02]  /*0250*/  IMAD.WIDE R20, R19, 0x4, R20 ;  /* 0x0000000413147825 */ /* 0x000fe400078e0214 */
[----:B------:R-:W5:Y:S04]  /*0260*/  LDG.E R16, desc[UR8][R6.64] ;  /* 0x0000000806107981 */ /* 0x000f68000c1e1900 */
[----:B------:R1:W5:Y:S04]  /*0270*/  LDG.E R24, desc[UR8][R6.64+0x80] ;  /* 0x0000800806187981 */ /* 0x000368000c1e1900 */
[----:B------:R-:W5:Y:S04]  /*0280*/  LDG.E R18, desc[UR8][R8.64] ;  /* 0x0000000808127981 */ /* 0x000f68000c1e1900 */
[----:B------:R-:W5:Y:S04]  /*0290*/  LDG.E R26, desc[UR8][R8.64+0x80] ;  /* 0x00008008081a7981 */ /* 0x000f68000c1e1900 */
[----:B------:R-:W5:Y:S04]  /*02a0*/  LDG.E R14, desc[UR8][R22.64] ;  /* 0x00000008160e7981 */ /* 0x000f68000c1e1900 */
[----:B------:R-:W5:Y:S04]  /*02b0*/  LDG.E R28, desc[UR8][R20.64] ;  /* 0x00000008141c7981 */ /* 0x000f68000c1e1900 */
[----:B------:R-:W5:Y:S04]  /*02c0*/  LDG.E R17, desc[UR8][R22.64+0x80] ;  /* 0x0000800816117981 */ /* 0x000f68000c1e1900 */
[----:B------:R-:W5:Y:S01]  /*02d0*/  LDG.E R12, desc[UR8][R20.64+0x80] ;  /* 0x00008008140c7981 */ /* 0x000f62000c1e1900 */
[----:B------:R-:W0:Y:S01]  /*02e0*/  S2UR UR7, SR_CgaCtaId ;  /* 0x00000000000779c3 */ /* 0x000e220000008800 */
[----:B------:R-:W-:-:S02]  /*02f0*/  UMOV UR4, 0x400 ;  /* 0x0000040000047882 */ /* 0x000fc40000000000 */
[----:B------:R-:W-:Y:S02]  /*0300*/  UIADD3 UR5, UPT, UPT, UR4, 0x8000, URZ ;  /* 0x0000800004057890 */ /* 0x000fe4000fffe0ff */
[----:B------:R-:W-:Y:S02]  /*0310*/  UIADD3 UR6, UPT, UPT, UR4, 0x4000, URZ ;  /* 0x0000400004067890 */ /* 0x000fe4000fffe0ff */
[----:B0-----:R-:W-:Y:S02]  /*0320*/  ULEA UR5, UR7, UR5, 0x18 ;  /* 0x0000000507057291 */ /* 0x001fe4000f8ec0ff */
[----:B------:R-:W-:Y:S02]  /*0330*/  ULEA UR6, UR7, UR6, 0x18 ;  /* 0x0000000607067291 */ /* 0x000fe4000f8ec0ff */
[----:B------:R-:W-:Y:S02]  /*0340*/  ULEA UR4, UR7, UR4, 0x18 ;  /* 0x0000000407047291 */ /* 0x000fe4000f8ec0ff */
[----:B------:R-:W-:-:S02]  /*0350*/  LEA R13, R2, UR5, 0x8 ;  /* 0x00000005020d7c11 */ /* 0x000fc4000f8e40ff */
[C---:B------:R-:W-:Y:S02]  /*0360*/  LEA R3, R2.reuse, UR6, 0x8 ;  /* 0x0000000602037c11 */ /* 0x040fe4000f8e40ff */
[----:B-1----:R-:W-:Y:S01]  /*0370*/  LEA R7, R2, UR4, 0x8 ;  /* 0x0000000402077c11 */ /* 0x002fe2000f8e40ff */
[C---:B------:R-:W-:Y:S02]  /*0380*/  IMAD R6, R0.reuse, 0x4, R13 ;  /* 0x0000000400067824 */ /* 0x040fe400078e020d */
[C---:B------:R-:W-:Y:S02]  /*0390*/  IMAD R15, R0.reuse, 0x4, R3 ;  /* 0x00000004000f7824 */ /* 0x040fe400078e0203 */
[C---:B------:R-:W-:Y:S01]  /*03a0*/  IMAD R3, R0.reuse, 0x4, R7 ;  /* 0x0000000400037824 */ /* 0x040fe200078e0207 */
[----:B------:R-:W-:Y:S01]  /*03b0*/  LEA R2, R0, UR6, 0x2 ;  /* 0x0000000600027c11 */ /* 0x000fe2000f8e10ff */
[----:B------:R-:W-:Y:S01]  /*03c0*/  VIADD R0, R13, 0x2000 ;  /* 0x000020000d007836 */ /* 0x000fe20000000000 */
[----:B------:R-:W-:-:S03]  /*03d0*/  UMOV UR4, 0x2000 ;  /* 0x0000200000047882 */ /* 0x000fc60000000000 */
[----:B------:R-:W-:Y:S01]  /*03e0*/  VIADD R2, R2, 0x1000 ;  /* 0x0000100002027836 */ /* 0x000fe20000000000 */
[----:B--2---:R0:W-:Y:S04]  /*03f0*/  STS [R6+0x80], R5 ;  /* 0x0000800506007388 */ /* 0x0041e80000000800 */
[----:B---3--:R0:W-:Y:S04]  /*0400*/  STS [R6], R4 ;  /* 0x0000000406007388 */ /* 0x0081e80000000800 */
[----:B----4-:R0:W-:Y:S04]  /*0410*/  STS [R6+0x2000], R10 ;  /* 0x0020000a06007388 */ /* 0x0101e80000000800 */
[----:B-----5:R0:W-:Y:S04]  /*0420*/  STS [R6+0x2080], R11 ;  /* 0x0020800b06007388 */ /* 0x0201e80000000800 */
[----:B------:R0:W-:Y:S04]  /*0430*/  STS [R15], R16 ;  /* 0x000000100f007388 */ /* 0x0001e80000000800 */
[----:B------:R0:W-:Y:S04]  /*0440*/  STS [R15+0x80], R24 ;  /* 0x000080180f007388 */ /* 0x0001e80000000800 */
[----:B------:R0:W-:Y:S04]  /*0450*/  STS [R15+0x2000], R18 ;  /* 0x002000120f007388 */ /* 0x0001e80000000800 */
[----:B------:R0:W-:Y:S04]  /*0460*/  STS [R15+0x2080], R26 ;  /* 0x0020801a0f007388 */ /* 0x0001e80000000800 */
[----:B------:R0:W-:Y:S04]  /*0470*/  STS [R3], R14 ;  /* 0x0000000e03007388 */ /* 0x0001e80000000800 */
[----:B------:R0:W-:Y:S04]  /*0480*/  STS [R3+0x2000], R28 ;  /* 0x0020001c03007388 */ /* 0x0001e80000000800 */
[----:B------:R0:W-:Y:S04]  /*0490*/  STS [R3+0x80], R17 ;  /* 0x0000801103007388 */ /* 0x0001e80000000800 */
[----:B------:R0:W-:Y:S01]  /*04a0*/  STS [R3+0x2080], R12 ;  /* 0x0020800c03007388 */ /* 0x0001e20000000800 */
[----:B------:R-:W-:Y:S06]  /*04b0*/  BAR.SYNC.DEFER_BLOCKING 0x0 ;  /* 0x0000000000007b1d */ /* 0x000fec0000010000 */
[----:B------:R0:W1:Y:S04]  /*04c0*/  LDS R9, [R3] ;  /* 0x0000000003097984 */ /* 0x0000680000000800 */
[----:B------:R0:W2:Y:S04]  /*04d0*/  LDS R5, [R3+0x2000] ;  /* 0x0020000003057984 */ /* 0x0000a80000000800 */
[----:B------:R0:W3:Y:S04]  /*04e0*/  LDS R7, [R3+0x80] ;  /* 0x0000800003077984 */ /* 0x0000e80000000800 */
[----:B------:R0:W4:Y:S02]  /*04f0*/  LDS R11, [R3+0x2080] ;  /* 0x00208000030b7984 */ /* 0x0001240000000800 */
.L_x_0:
[----:B0-----:R-:W-:Y:S01]  /*0500*/  LDS R10, [R2+-0x1000] ;  /* 0xfff00000020a7984 */ /* 0x001fe20000000800 */
[----:B------:R-:W-:-:S03]  /*0510*/  UIADD3 UR4, UPT, UPT, UR4, 0x80, URZ ;  /* 0x0000008004047890 */ /* 0x000fc6000fffe0ff */
[----:B------:R-:W1:Y:S01]  /*0520*/  LDS.128 R12, [R0+-0x2000] ;  /* 0xffe00000000c7984 */ /* 0x000e620000000c00 */
[----:B------:R-:W-:-:S03]  /*0530*/  UISETP.NE.AND UP0, UPT, UR4, 0x2100, UPT ;  /* 0x000021000400788c */ /* 0x000fc6000bf05270 */
[----:B------:R-:W2:Y:S04]  /*0540*/  LDS.128 R16, [R0] ;  /* 0x0000000000107984 */ /* 0x000ea80000000c00 */
[----:B------:R-:W3:Y:S04]  /*0550*/  LDS R8, [R2+-0xf80] ;  /* 0xfff0800002087984 */ /* 0x000ee80000000800 */
[----:B------:R-:W0:Y:S04]  /*0560*/  LDS R6, [R2+-0xf00] ;  /* 0xfff1000002067984 */ /* 0x000e280000000800 */
[----:B------:R-:W5:Y:S04]  /*0570*/  LDS R4, [R2+-0xe80] ;  /* 0xfff1800002047984 */ /* 0x000f680000000800 */
[----:B------:R-:W5:Y:S04]  /*0580*/  LDS R27, [R2+-0xe00] ;  /* 0xfff20000021b7984 */ /* 0x000f680000000800 */
[----:B------:R-:W5:Y:S04]  /*0590*/  LDS R25, [R2+-0xd80] ;  /* 0xfff2800002197984 */ /* 0x000f680000000800 */
[----:B------:R-:W5:Y:S04]  /*05a0*/  LDS R26, [R2+-0xd00] ;  /* 0xfff30000021a7984 */ /* 0x000f680000000800 */
[----:B------:R-:W5:Y:S04]  /*05b0*/  LDS R24, [R2+-0xc80] ;  /* 0xfff3800002187984 */ /* 0x000f680000000800 */
[----:B------:R-:W-:Y:S01]  /*05c0*/  LDS R28, [R2+-0x280] ;  /* 0xfffd8000021c7984 */ /* 0x000fe20000000800 */
[----:B-1----:R-:W-:-:S02]  /*05d0*/  VIADDMNMX R9, R10, R12, R9, PT ;  /* 0x0000000c0a097246 */ /* 0x002fc40003800109 */
[----:B--2---:R-:W-:Y:S02]  /*05e0*/  VIADDMNMX R5, R16, R10, R5, PT ;  /* 0x0000000a10057246 */ /* 0x004fe40003800105 */
[C---:B---3--:R-:W-:Y:S02]  /*05f0*/  VIADDMNMX R7, R8.reuse, R12, R7, PT ;  /* 0x0000000c08077246 */ /* 0x048fe40003800107 */
[----:B----4-:R-:W-:Y:S02]  /*0600*/  VIADDMNMX R8, R8, R16, R11, PT ;  /* 0x0000001008087246 */ /* 0x010fe4000380010b */
[-C--:B0-----:R-:W-:Y:S01]  /*0610*/  VIADDMNMX R9, R6, R13.reuse, R9, PT ;  /* 0x0000000d06097246 */ /* 0x081fe20003800109 */
[----:B------:R-:W-:Y:S01]  /*0620*/  LDS R16, [R2+-0x900] ;  /* 0xfff7000002107984 */ /* 0x000fe20000000800 */
[----:B------:R-:W-:Y:S02]  /*0630*/  VIADDMNMX R5, R17, R6, R5, PT ;  /* 0x0000000611057246 */ /* 0x000fe40003800105 */
[----:B-----5:R-:W-:-:S02]  /*0640*/  VIADDMNMX R7, R4, R13, R7, PT ;  /* 0x0000000d04077246 */ /* 0x020fc40003800107 */
[----:B------:R-:W-:Y:S01]  /*0650*/  VIADDMNMX R17, R4, R17, R8, PT ;  /* 0x0000001104117246 */ /* 0x000fe20003800108 */
[----:B------:R-:W-:Y:S01]  /*0660*/  LDS R13, [R2+-0xc00] ;  /* 0xfff40000020d7984 */ /* 0x000fe20000000800 */
[-C--:B------:R-:W-:Y:S02]  /*0670*/  VIADDMNMX R12, R27, R14.reuse, R9, PT ;  /* 0x0000000e1b0c7246 */ /* 0x080fe40003800109 */
[----:B------:R-:W-:Y:S01]  /*0680*/  VIADDMNMX R27, R18, R27, R5, PT ;  /* 0x0000001b121b7246 */ /* 0x000fe20003800105 */
[----:B------:R-:W0:Y:S01]  /*0690*/  LDS.128 R8, [R0+0x10] ;  /* 0x0000100000087984 */ /* 0x000e220000000c00 */
[C---:B------:R-:W-:Y:S02]  /*06a0*/  VIADDMNMX R14, R25.reuse, R14, R7, PT ;  /* 0x0000000e190e7246 */ /* 0x040fe40003800107 */
[----:B------:R-:W-:Y:S01]  /*06b0*/  VIADDMNMX R17, R25, R18, R17, PT ;  /* 0x0000001219117246 */ /* 0x000fe20003800111 */
[----:B------:R-:W1:Y:S01]  /*06c0*/  LDS.128 R4, [R0+-0x1ff0] ;  /* 0xffe0100000047984 */ /* 0x000e620000000c00 */
[----:B------:R-:W-:-:S02]  /*06d0*/  VIADDMNMX R12, R26, R15, R12, PT ;  /* 0x0000000f1a0c7246 */ /* 0x000fc4000380010c */
[----:B------:R-:W-:Y:S01]  /*06e0*/  VIADDMNMX R26, R19, R26, R27, PT ;  /* 0x0000001a131a7246 */ /* 0x000fe2000380011b */
[----:B------:R-:W2:Y:S01]  /*06f0*/  LDS R25, [R2+-0xb80] ;  /* 0xfff4800002197984 */ /* 0x000ea20000000800 */
[C---:B------:R-:W-:Y:S02]  /*0700*/  VIADDMNMX R15, R24.reuse, R15, R14, PT ;  /* 0x0000000f180f7246 */ /* 0x040fe4000380010e */
[----:B------:R-:W-:Y:S01]  /*0710*/  VIADDMNMX R27, R24, R19, R17, PT ;  /* 0x00000013181b7246 */ /* 0x000fe20003800111 */
[----:B------:R-:W3:Y:S04]  /*0720*/  LDS R14, [R2+-0xb00] ;  /* 0xfff50000020e7984 */ /* 0x000ee80000000800 */
[----:B------:R-:W4:Y:S04]  /*0730*/  LDS R18, [R2+-0xa80] ;  /* 0xfff5800002127984 */ /* 0x000f280000000800 */
[----:B------:R-:W5:Y:S04]  /*0740*/  LDS R19, [R2+-0xa00] ;  /* 0xfff6000002137984 */ /* 0x000f680000000800 */
[----:B------:R-:W5:Y:S04]  /*0750*/  LDS R17, [R2+-0x980] ;  /* 0xfff6800002117984 */ /* 0x000f680000000800 */
[----:B------:R-:W5:Y:S01]  /*0760*/  LDS R24, [R2+-0x880] ;  /* 0xfff7800002187984 */ /* 0x000f620000000800 */
[----:B0-----:R-:W-:-:S02]  /*0770*/  VIADDMNMX R26, R8, R13, R26, PT ;  /* 0x0000000d081a7246 */ /* 0x001fc4000380011a */
[-C--:B-1----:R-:W-:Y:S02]  /*0780*/  VIADDMNMX R12, R13, R4.reuse, R12, PT ;  /* 0x000000040d0c7246 */ /* 0x082fe4000380010c */
[C---:B--2---:R-:W-:Y:S02]  /*0790*/  VIADDMNMX R15, R25.reuse, R4, R15, PT ;  /* 0x00000004190f7246 */ /* 0x044fe4000380010f */
[----:B------:R-:W-:Y:S02]  /*07a0*/  VIADDMNMX R27, R25, R8, R27, PT ;  /* 0x00000008191b7246 */ /* 0x000fe4000380011b */
[-C--:B---3--:R-:W-:Y:S01]  /*07b0*/  VIADDMNMX R12, R14, R5.reuse, R12, PT ;  /* 0x000000050e0c7246 */ /* 0x088fe2000380010c */
[----:B------:R-:W-:Y:S01]  /*07c0*/  LDS R25, [R2+-0x580] ;  /* 0xfffa800002197984 */ /* 0x000fe20000000800 */
[----:B------:R-:W-:Y:S02]  /*07d0*/  VIADDMNMX R26, R9, R14, R26, PT ;  /* 0x0000000e091a7246 */ /* 0x000fe4000380011a */
[----:B----4-:R-:W-:-:S02]  /*07e0*/  VIADDMNMX R15, R18, R5, R15, PT ;  /* 0x00000005120f7246 */ /* 0x010fc4000380010f */
[----:B------:R-:W-:Y:S01]  /*07f0*/  VIADDMNMX R27, R18, R9, R27, PT ;  /* 0x00000009121b7246 */ /* 0x000fe2000380011b */
[----:B------:R-:W-:Y:S01]  /*0800*/  LDS R5, [R2+-0x800] ;  /* 0xfff8000002057984 */ /* 0x000fe20000000800 */
[-C--:B-----5:R-:W-:Y:S02]  /*0810*/  VIADDMNMX R8, R19, R6.reuse, R12, PT ;  /* 0x0000000613087246 */ /* 0x0a0fe4000380010c */
[----:B------:R-:W-:Y:S01]  /*0820*/  VIADDMNMX R4, R10, R19, R26, PT ;  /* 0x000000130a047246 */ /* 0x000fe2000380011a */
[----:B------:R-:W-:Y:S01]  /*0830*/  LDS R9, [R2+-0x780] ;  /* 0xfff8800002097984 */ /* 0x000fe20000000800 */
[C---:B------:R-:W-:Y:S02]  /*0840*/  VIADDMNMX R6, R17.reuse, R6, R15, PT ;  /* 0x0000000611067246 */ /* 0x040fe4000380010f */
[----:B------:R-:W-:Y:S01]  /*0850*/  VIADDMNMX R27, R17, R10, R27, PT ;  /* 0x0000000a111b7246 */ /* 0x000fe2000380011b */
[----:B------:R-:W0:Y:S01]  /*0860*/  LDS.128 R12, [R0+-0x1fe0] ;  /* 0xffe02000000c7984 */ /* 0x000e220000000c00 */
[----:B------:R-:W-:-:S02]  /*0870*/  VIADDMNMX R8, R16, R7, R8, PT ;  /* 0x0000000710087246 */ /* 0x000fc40003800108 */
[----:B------:R-:W-:Y:S01]  /*0880*/  VIADDMNMX R4, R11, R16, R4, PT ;  /* 0x000000100b047246 */ /* 0x000fe20003800104 */
[----:B------:R-:W1:Y:S01]  /*0890*/  LDS R10, [R2+-0x680] ;  /* 0xfff98000020a7984 */ /* 0x000e620000000800 */
[C---:B------:R-:W-:Y:S02]  /*08a0*/  VIADDMNMX R26, R24.reuse, R7, R6, PT ;  /* 0x00000007181a7246 */ /* 0x040fe40003800106 */
[----:B------:R-:W-:Y:S01]  /*08b0*/  VIADDMNMX R27, R24, R11, R27, PT ;  /* 0x0000000b181b7246 */ /* 0x000fe2000380011b */
[----:B------:R-:W2:Y:S04]  /*08c0*/  LDS.128 R16, [R0+0x20] ;  /* 0x0000200000107984 */ /* 0x000ea80000000c00 */
[----:B------:R-:W3:Y:S04]  /*08d0*/  LDS R6, [R2+-0x700] ;  /* 0xfff9000002067984 */ /* 0x000ee80000000800 */
[----:B------:R-:W4:Y:S01]  /*08e0*/  LDS R7, [R2+-0x600] ;  /* 0xfffa000002077984 */ /* 0x000f220000000800 */
[----:B0-----:R-:W-:-:S02]  /*08f0*/  VIADDMNMX R8, R5, R12, R8, PT ;  /* 0x0000000c05087246 */ /* 0x001fc40003800108 */
[C---:B------:R-:W-:Y:S02]  /*0900*/  VIADDMNMX R11, R9.reuse, R12, R26, PT ;  /* 0x0000000c090b7246 */ /* 0x040fe4000380011a */
[----:B------:R-:W0:Y:S02]  /*0910*/  LDS R12, [R2+-0x500] ;  /* 0xfffb0000020c7984 */ /* 0x000e240000000800 */
[----:B-1----:R-:W-:Y:S02]  /*0920*/  VIADDMNMX R11, R10, R13, R11, PT ;  /* 0x0000000d0a0b7246 */ /* 0x002fe4000380010b */
[----:B--2---:R-:W-:Y:S02]  /*0930*/  VIADDMNMX R4, R16, R5, R4, PT ;  /* 0x0000000510047246 */ /* 0x004fe40003800104 */
[----:B------:R-:W-:Y:S02]  /*0940*/  VIADDMNMX R24, R9, R16, R27, PT ;  /* 0x0000001009187246 */ /* 0x000fe4000380011b */
[----:B---3--:R-:W-:Y:S01]  /*0950*/  VIADDMNMX R4, R17, R6, R4, PT ;  /* 0x0000000611047246 */ /* 0x008fe20003800104 */
[----:B------:R-:W1:Y:S01]  /*0960*/  LDS R16, [R2+-0x480] ;  /* 0xfffb800002107984 */ /* 0x000e620000000800 */
[----:B------:R-:W-:-:S02]  /*0970*/  VIADDMNMX R8, R6, R13, R8, PT ;  /* 0x0000000d06087246 */ /* 0x000fc40003800108 */
[----:B------:R-:W-:Y:S01]  /*0980*/  VIADDMNMX R24, R10, R17, R24, PT ;  /* 0x000000110a187246 */ /* 0x000fe20003800118 */
[----:B------:R-:W-:Y:S01]  /*0990*/  LDS R13, [R2+-0x400] ;  /* 0xfffc0000020d7984 */ /* 0x000fe20000000800 */
[-C--:B----4-:R-:W-:Y:S02]  /*09a0*/  VIADDMNMX R26, R7, R14.reuse, R8, PT ;  /* 0x0000000e071a7246 */ /* 0x090fe40003800108 */
[----:B------:R-:W-:Y:S02]  /*09b0*/  VIADDMNMX R27, R18, R7, R4, PT ;  /* 0x00000007121b7246 */ /* 0x000fe40003800104 */
[C---:B------:R-:W-:Y:S01]  /*09c0*/  VIADDMNMX R17, R25.reuse, R14, R11, PT ;  /* 0x0000000e19117246 */ /* 0x040fe2000380010b */
[----:B------:R-:W2:Y:S01]  /*09d0*/  LDS.128 R4, [R0+-0x1fd0] ;  /* 0xffe0300000047984 */ /* 0x000ea20000000c00 */
[----:B------:R-:W-:-:S03]  /*09e0*/  VIADDMNMX R18, R25, R18, R24, PT ;  /* 0x0000001219127246 */ /* 0x000fc60003800118 */
[----:B------:R-:W3:Y:S04]  /*09f0*/  LDS.128 R8, [R0+0x30] ;  /* 0x0000300000087984 */ /* 0x000ee80000000c00 */
[----:B------:R-:W4:Y:S01]  /*0a00*/  LDS R25, [R2+-0x380] ;  /* 0xfffc800002197984 */ /* 0x000f220000000800 */
[-C--:B0-----:R-:W-:Y:S02]  /*0a10*/  VIADDMNMX R14, R12, R15.reuse, R26, PT ;  /* 0x0000000f0c0e7246 */ /* 0x081fe4000380011a */
[----:B------:R-:W-:Y:S01]  /*0a20*/  VIADDMNMX R24, R19, R12, R27, PT ;  /* 0x0000000c13187246 */ /* 0x000fe2000380011b */
[----:B------:R-:W-:Y:S04]  /*0a30*/  LDS R26, [R2+-0x100] ;  /* 0xffff0000021a7984 */ /* 0x000fe80000000800 */
[----:B------:R-:W0:Y:S01]  /*0a40*/  LDS R12, [R2+-0x300] ;  /* 0xfffd0000020c7984 */ /* 0x000e220000000800 */
[----:B-1----:R-:W-:-:S03]  /*0a50*/  VIADDMNMX R15, R16, R15, R17, PT ;  /* 0x0000000f100f7246 */ /* 0x002fc60003800111 */
[----:B------:R-:W1:Y:S01]  /*0a60*/  LDS R27, [R2+-0x200] ;  /* 0xfffe0000021b7984 */ /* 0x000e620000000800 */
[----:B------:R-:W-:-:S03]  /*0a70*/  VIADDMNMX R18, R16, R19, R18, PT ;  /* 0x0000001310127246 */ /* 0x000fc60003800112 */
[----:B------:R-:W5:Y:S01]  /*0a80*/  LDS R17, [R2+-0x180] ;  /* 0xfffe800002117984 */ /* 0x000f620000000800 */
[-C--:B--2---:R-:W-:Y:S02]  /*0a90*/  VIADDMNMX R14, R13, R4.reuse, R14, PT ;  /* 0x000000040d0e7246 */ /* 0x084fe4000380010e */
[----:B---3--:R-:W-:Y:S02]  /*0aa0*/  VIADDMNMX R13, R8, R13, R24, PT ;  /* 0x0000000d080d7246 */ /* 0x008fe40003800118 */
[----:B------:R-:W2:Y:S01]  /*0ab0*/  LDS R24, [R2+-0x80] ;  /* 0xffff800002187984 */ /* 0x000ea20000000800 */
[C---:B----4-:R-:W-:Y:S02]  /*0ac0*/  VIADDMNMX R15, R25.reuse, R4, R15, PT ;  /* 0x00000004190f7246 */ /* 0x050fe4000380010f */
[----:B------:R-:W-:Y:S02]  /*0ad0*/  VIADDMNMX R18, R25, R8, R18, PT ;  /* 0x0000000819127246 */ /* 0x000fe40003800112 */
[C---:B------:R-:W-:Y:S01]  /*0ae0*/  VIADDMNMX R8, R28.reuse, R5, R15, PT ;  /* 0x000000051c087246 */ /* 0x040fe2000380010f */
[----:B------:R-:W-:Y:S01]  /*0af0*/  LDS R25, [R2+0x280] ;  /* 0x0002800002197984 */ /* 0x000fe20000000800 */
[----:B------:R-:W-:-:S02]  /*0b00*/  VIADDMNMX R18, R28, R9, R18, PT ;  /* 0x000000091c127246 */ /* 0x000fc40003800112 */
[----:B0-----:R-:W-:Y:S02]  /*0b10*/  VIADDMNMX R4, R12, R5, R14, PT ;  /* 0x000000050c047246 */ /* 0x001fe4000380010e */
[----:B------:R-:W-:Y:S01]  /*0b20*/  VIADDMNMX R13, R9, R12, R13, PT ;  /* 0x0000000c090d7246 */ /* 0x000fe2000380010d */
[----:B------:R-:W-:Y:S01]  /*0b30*/  LDS R5, [R2+0x80] ;  /* 0x0000800002057984 */ /* 0x000fe20000000800 */
[-C--:B-1----:R-:W-:Y:S02]  /*0b40*/  VIADDMNMX R4, R27, R6.reuse, R4, PT ;  /* 0x000000061b047246 */ /* 0x082fe40003800104 */
[----:B------:R-:W-:Y:S01]  /*0b50*/  VIADDMNMX R27, R10, R27, R13, PT ;  /* 0x0000001b0a1b7246 */ /* 0x000fe2000380010d */
[----:B------:R-:W-:Y:S01]  /*0b60*/  LDS R9, [R2] ;  /* 0x0000000002097984 */ /* 0x000fe20000000800 */
[C---:B-----5:R-:W-:Y:S02]  /*0b70*/  VIADDMNMX R8, R17.reuse, R6, R8, PT ;  /* 0x0000000611087246 */ /* 0x060fe40003800108 */
[----:B------:R-:W-:Y:S01]  /*0b80*/  VIADDMNMX R10, R17, R10, R18, PT ;  /* 0x0000000a110a7246 */ /* 0x000fe20003800112 */
[----:B------:R-:W0:Y:S01]  /*0b90*/  LDS.128 R12, [R0+-0x1fc0] ;  /* 0xffe04000000c7984 */ /* 0x000e220000000c00 */
[----:B------:R-:W-:-:S02]  /*0ba0*/  VIADDMNMX R4, R26, R7, R4, PT ;  /* 0x000000071a047246 */ /* 0x000fc40003800104 */
[----:B------:R-:W-:Y:S01]  /*0bb0*/  VIADDMNMX R26, R11, R26, R27, PT ;  /* 0x0000001a0b1a7246 */ /* 0x000fe2000380011b */
[----:B------:R-:W1:Y:S01]  /*0bc0*/  LDS.128 R16, [R0+0x40] ;  /* 0x0000400000107984 */ /* 0x000e620000000c00 */
[----:B--2---:R-:W-:-:S03]  /*0bd0*/  VIADDMNMX R27, R24, R7, R8, PT ;  /* 0x00000007181b7246 */ /* 0x004fc60003800108 */
[----:B------:R-:W2:Y:S01]  /*0be0*/  LDS R6, [R2+0x100] ;  /* 0x0001000002067984 */ /* 0x000ea20000000800 */
[----:B------:R-:W-:-:S03]  /*0bf0*/  VIADDMNMX R11, R24, R11, R10, PT ;  /* 0x0000000b180b7246 */ /* 0x000fc6000380010a */
[----:B------:R-:W3:Y:S04]  /*0c00*/  LDS R8, [R2+0x180] ;  /* 0x0001800002087984 */ /* 0x000ee80000000800 */
[----:B------:R-:W4:Y:S04]  /*0c10*/  LDS R7, [R2+0x200] ;  /* 0x0002000002077984 */ /* 0x000f280000000800 */
[----:B------:R-:W-:Y:S01]  /*0c20*/  LDS R24, [R2+0x380] ;  /* 0x0003800002187984 */ /* 0x000fe20000000800 */
[-C--:B0-----:R-:W-:Y:S02]  /*0c30*/  VIADDMNMX R4, R9, R12.reuse, R4, PT ;  /* 0x0000000c09047246 */ /* 0x081fe40003800104 */
[----:B------:R-:W-:-:S02]  /*0c40*/  VIADDMNMX R10, R5, R12, R27, PT ;  /* 0x0000000c050a7246 */ /* 0x000fc4000380011b */
[----:B------:R-:W0:Y:S01]  /*0c50*/  LDS R12, [R2+0x300] ;  /* 0x00030000020c7984 */ /* 0x000e220000000800 */
[----:B-1----:R-:W-:Y:S02]  /*0c60*/  VIADDMNMX R26, R16, R9, R26, PT ;  /* 0x00000009101a7246 */ /* 0x002fe4000380011a */
[----:B------:R-:W-:Y:S02]  /*0c70*/  VIADDMNMX R11, R5, R16, R11, PT ;  /* 0x00000010050b7246 */ /* 0x000fe4000380010b */
[-C--:B--2---:R-:W-:Y:S02]  /*0c80*/  VIADDMNMX R4, R6, R13.reuse, R4, PT ;  /* 0x0000000d06047246 */ /* 0x084fe40003800104 */
[----:B------:R-:W-:Y:S02]  /*0c90*/  VIADDMNMX R26, R17, R6, R26, PT ;  /* 0x00000006111a7246 */ /* 0x000fe4000380011a */
[C---:B---3--:R-:W-:Y:S02]  /*0ca0*/  VIADDMNMX R10, R8.reuse, R13, R10, PT ;  /* 0x0000000d080a7246 */ /* 0x048fe4000380010a */
[----:B------:R-:W-:Y:S01]  /*0cb0*/  VIADDMNMX R17, R8, R17, R11, PT ;  /* 0x0000001108117246 */ /* 0x000fe2000380010b */
[----:B------:R-:W-:Y:S01]  /*0cc0*/  LDS R13, [R2+0x400] ;  /* 0x00040000020d7984 */ /* 0x000fe20000000800 */
[----:B----4-:R-:W-:-:S02]  /*0cd0*/  VIADDMNMX R16, R7, R14, R4, PT ;  /* 0x0000000e07107246 */ /* 0x010fc40003800104 */
[----:B------:R-:W-:Y:S02]  /*0ce0*/  VIADDMNMX R26, R18, R7, R26, PT ;  /* 0x00000007121a7246 */ /* 0x000fe4000380011a */
[C---:B------:R-:W-:Y:S01]  /*0cf0*/  VIADDMNMX R27, R25.reuse, R14, R10, PT ;  /* 0x0000000e191b7246 */ /* 0x040fe2000380010a */
[----:B------:R-:W1:Y:S01]  /*0d00*/  LDS.128 R4, [R0+-0x1fb0] ;  /* 0xffe0500000047984 */ /* 0x000e620000000c00 */
[----:B------:R-:W-:-:S03]  /*0d10*/  VIADDMNMX R18, R25, R18, R17, PT ;  /* 0x0000001219127246 */ /* 0x000fc60003800111 */
[----:B------:R-:W2:Y:S04]  /*0d20*/  LDS R17, [R2+0x480] ;  /* 0x0004800002117984 */ /* 0x000ea80000000800 */
[----:B------:R-:W3:Y:S04]  /*0d30*/  LDS.128 R8, [R0+0x50] ;  /* 0x0000500000087984 */ /* 0x000ee80000000c00 */
[----:B------:R-:W-:Y:S01]  /*0d40*/  LDS R25, [R2+0x600] ;  /* 0x0006000002197984 */ /* 0x000fe20000000800 */
[----:B0-----:R-:W-:Y:S02]  /*0d50*/  VIADDMNMX R14, R12, R15, R16, PT ;  /* 0x0000000f0c0e7246 */ /* 0x001fe40003800110 */
[----:B------:R-:W-:-:S02]  /*0d60*/  VIADDMNMX R16, R19, R12, R26, PT ;  /* 0x0000000c13107246 */ /* 0x000fc4000380011a */
[C---:B------:R-:W-:Y:S01]  /*0d70*/  VIADDMNMX R15, R24.reuse, R15, R27, PT ;  /* 0x0000000f180f7246 */ /* 0x040fe2000380011b */
[----:B------:R-:W0:Y:S01]  /*0d80*/  LDS R12, [R2+0x500] ;  /* 0x00050000020c7984 */ /* 0x000e220000000800 */
[----:B------:R-:W-:-:S03]  /*0d90*/  VIADDMNMX R27, R24, R19, R18, PT ;  /* 0x00000013181b7246 */ /* 0x000fc60003800112 */
[----:B------:R-:W4:Y:S04]  /*0da0*/  LDS R18, [R2+0x580] ;  /* 0x0005800002127984 */ /* 0x000f280000000800 */
[----:B------:R-:W5:Y:S04]  /*0db0*/  LDS R19, [R2+0x680] ;  /* 0x0006800002137984 */ /* 0x000f680000000800 */
[----:B------:R-:W5:Y:S01]  /*0dc0*/  LDS R24, [R2+0x780] ;  /* 0x0007800002187984 */ /* 0x000f620000000800 */
[----:B-1----:R-:W-:-:S03]  /*0dd0*/  VIADDMNMX R14, R13, R4, R14, PT ;  /* 0x000000040d0e7246 */ /* 0x002fc6000380010e */
[----:B------:R-:W1:Y:S01]  /*0de0*/  LDS R26, [R2+0x700] ;  /* 0x00070000021a7984 */ /* 0x000e620000000800 */
[C---:B--2---:R-:W-:Y:S02]  /*0df0*/  VIADDMNMX R15, R17.reuse, R4, R15, PT ;  /* 0x00000004110f7246 */ /* 0x044fe4000380010f */
[----:B---3--:R-:W-:Y:S02]  /*0e00*/  VIADDMNMX R16, R8, R13, R16, PT ;  /* 0x0000000d08107246 */ /* 0x008fe40003800110 */
[----:B------:R-:W-:Y:S02]  /*0e10*/  VIADDMNMX R27, R17, R8, R27, PT ;  /* 0x00000008111b7246 */ /* 0x000fe4000380011b */
[----:B------:R-:W-:Y:S01]  /*0e20*/  LDS R8, [R2+0x980] ;  /* 0x0009800002087984 */ /* 0x000fe20000000800 */
[----:B0-----:R-:W-:Y:S02]  /*0e30*/  VIADDMNMX R4, R12, R5, R14, PT ;  /* 0x000000050c047246 */ /* 0x001fe4000380010e */
[----:B------:R-:W-:-:S02]  /*0e40*/  VIADDMNMX R16, R9, R12, R16, PT ;  /* 0x0000000c09107246 */ /* 0x000fc40003800110 */
[C---:B----4-:R-:W-:Y:S02]  /*0e50*/  VIADDMNMX R15, R18.reuse, R5, R15, PT ;  /* 0x00000005120f7246 */ /* 0x050fe4000380010f */
[----:B------:R-:W-:Y:S01]  /*0e60*/  VIADDMNMX R27, R18, R9, R27, PT ;  /* 0x00000009121b7246 */ /* 0x000fe2000380011b */
[----:B------:R-:W-:Y:S01]  /*0e70*/  LDS R5, [R2+0x880] ;  /* 0x0008800002057984 */ /* 0x000fe20000000800 */
[-C--:B------:R-:W-:Y:S02]  /*0e80*/  VIADDMNMX R4, R25, R6.reuse, R4, PT ;  /* 0x0000000619047246 */ /* 0x080fe40003800104 */
[C---:B-----5:R-:W-:Y:S01]  /*0e90*/  VIADDMNMX R6, R19.reuse, R6, R15, PT ;  /* 0x0000000613067246 */ /* 0x060fe2000380010f */
[----:B------:R-:W-:Y:S01]  /*0ea0*/  LDS R9, [R2+0x800] ;  /* 0x0008000002097984 */ /* 0x000fe20000000800 */
[----:B------:R-:W-:Y:S02]  /*0eb0*/  VIADDMNMX R25, R10, R25, R16, PT ;  /* 0x000000190a197246 */ /* 0x000fe40003800110 */
[----:B------:R-:W-:Y:S01]  /*0ec0*/  VIADDMNMX R27, R19, R10, R27, PT ;  /* 0x0000000a131b7246 */ /* 0x000fe2000380011b */
[----:B------:R-:W0:Y:S01]  /*0ed0*/  LDS.128 R12, [R0+-0x1fa0] ;  /* 0xffe06000000c7984 */ /* 0x000e220000000c00 */
[----:B------:R-:W-:-:S02]  /*0ee0*/  VIADDMNMX R10, R24, R7, R6, PT ;  /* 0x00000007180a7246 */ /* 0x000fc40003800106 */
[----:B-1----:R-:W-:Y:S01]  /*0ef0*/  VIADDMNMX R4, R26, R7, R4, PT ;  /* 0x000000071a047246 */ /* 0x002fe20003800104 */
[----:B------:R-:W1:Y:S01]  /*0f00*/  LDS.128 R16, [R0+0x60] ;  /* 0x0000600000107984 */ /* 0x000e620000000c00 */
[----:B------:R-:W-:Y:S02]  /*0f10*/  VIADDMNMX R26, R11, R26, R25, PT ;  /* 0x0000001a0b1a7246 */ /* 0x000fe40003800119 */
[----:B------:R-:W-:Y:S01]  /*0f20*/  VIADDMNMX R27, R24, R11, R27, PT ;  /* 0x0000000b181b7246 */ /* 0x000fe2000380011b */
[----:B------:R-:W2:Y:S04]  /*0f30*/  LDS R6, [R2+0x900] ;  /* 0x0009000002067984 */ /* 0x000ea80000000800 */
[----:B------:R-:W3:Y:S04]  /*0f40*/  LDS R7, [R2+0xa00] ;  /* 0x000a000002077984 */ /* 0x000ee80000000800 */
[----:B------:R-:W4:Y:S04]  /*0f50*/  LDS R25, [R2+0xa80] ;  /* 0x000a800002197984 */ /* 0x000f280000000800 */
[----:B------:R-:W5:Y:S01]  /*0f60*/  LDS R24, [R2+0xb00] ;  /* 0x000b000002187984 */ /* 0x000f620000000800 */
[----:B0-----:R-:W-:-:S02]  /*0f70*/  VIADDMNMX R4, R9, R12, R4, PT ;  /* 0x0000000c09047246 */ /* 0x001fc40003800104 */
[C---:B------:R-:W-:Y:S02]  /*0f80*/  VIADDMNMX R10, R5.reuse, R12, R10, PT ;  /* 0x0000000c050a7246 */ /* 0x040fe4000380010a */
[----:B-1----:R-:W-:Y:S01]  /*0f90*/  VIADDMNMX R26, R16, R9, R26, PT ;  /* 0x00000009101a7246 */ /* 0x002fe2000380011a */
[----:B------:R-:W0:Y:S01]  /*0fa0*/  LDS R12, [R2+0xb80] ;  /* 0x000b8000020c7984 */ /* 0x000e220000000800 */
[----:B------:R-:W-:Y:S02]  /*0fb0*/  VIADDMNMX R27, R5, R16, R27, PT ;  /* 0x00000010051b7246 */ /* 0x000fe4000380011b */
[-C--:B--2---:R-:W-:Y:S02]  /*0fc0*/  VIADDMNMX R4, R6, R13.reuse, R4, PT ;  /* 0x0000000d06047246 */ /* 0x084fe40003800104 */
[----:B------:R-:W-:Y:S02]  /*0fd0*/  VIADDMNMX R26, R17, R6, R26, PT ;  /* 0x00000006111a7246 */ /* 0x000fe4000380011a */
[----:B------:R-:W-:-:S02]  /*0fe0*/  VIADDMNMX R10, R8, R13, R10, PT ;  /* 0x0000000d080a7246 */ /* 0x000fc4000380010a */
[----:B------:R-:W-:Y:S01]  /*0ff0*/  VIADDMNMX R17, R8, R17, R27, PT ;  /* 0x0000001108117246 */ /* 0x000fe2000380011b */
[----:B------:R-:W-:Y:S01]  /*1000*/  LDS R13, [R2+0xc00] ;  /* 0x000c0000020d7984 */ /* 0x000fe20000000800 */
[-C--:B---3--:R-:W-:Y:S02]  /*1010*/  VIADDMNMX R16, R7, R14.reuse, R4, PT ;  /* 0x0000000e07107246 */ /* 0x088fe40003800104 */
[----:B------:R-:W-:Y:S02]  /*1020*/  VIADDMNMX R26, R18, R7, R26, PT ;  /* 0x00000007121a7246 */ /* 0x000fe4000380011a */
[C---:B----4-:R-:W-:Y:S01]  /*1030*/  VIADDMNMX R27, R25.reuse, R14, R10, PT ;  /* 0x0000000e191b7246 */ /* 0x050fe2000380010a */
[----:B------:R-:W1:Y:S01]  /*1040*/  LDS.128 R4, [R0+-0x1f90] ;  /* 0xffe0700000047984 */ /* 0x000e620000000c00 */
[----:B------:R-:W-:Y:S02]  /*1050*/  VIADDMNMX R18, R25, R18, R17, PT ;  /* 0x0000001219127246 */ /* 0x000fe40003800111 */
[----:B-----5:R-:W-:Y:S01]  /*1060*/  VIADDMNMX R14, R24, R15, R16, PT ;  /* 0x0000000f180e7246 */ /* 0x020fe20003800110 */
[----:B------:R2:W3:Y:S01]  /*1070*/  LDS.128 R8, [R0+0x70] ;  /* 0x0000700000087984 */ /* 0x0004e20000000c00 */
[----:B------:R-:W-:-:S03]  /*1080*/  VIADDMNMX R24, R19, R24, R26, PT ;  /* 0x0000001813187246 */ /* 0x000fc6000380011a */
[----:B------:R-:W4:Y:S04]  /*1090*/  LDS R17, [R2+0xc80] ;  /* 0x000c800002117984 */ /* 0x000f280000000800 */
[----:B------:R-:W5:Y:S01]  /*10a0*/  LDS R16, [R2+0xd00] ;  /* 0x000d000002107984 */ /* 0x000f620000000800 */
[----:B--2---:R-:W-:-:S03]  /*10b0*/  VIADD R0, R0, 0x80 ;  /* 0x0000008000007836 */ /* 0x004fc60000000000 */
[----:B------:R-:W2:Y:S01]  /*10c0*/  LDS R25, [R2+0xe00] ;  /* 0x000e000002197984 */ /* 0x000ea20000000800 */
[----:B0-----:R-:W-:-:S03]  /*10d0*/  VIADDMNMX R26, R12, R19, R18, PT ;  /* 0x000000130c1a7246 */ /* 0x001fc60003800112 */
[----:B------:R-:W0:Y:S01]  /*10e0*/  LDS R18, [R2+0xd80] ;  /* 0x000d800002127984 */ /* 0x000e220000000800 */
[----:B------:R-:W-:-:S03]  /*10f0*/  VIADDMNMX R15, R12, R15, R27, PT ;  /* 0x0000000f0c0f7246 */ /* 0x000fc6000380011b */
[----:B------:R-:W0:Y:S04]  /*1100*/  LDS R19, [R2+0xe80] ;  /* 0x000e800002137984 */ /* 0x000e280000000800 */
[----:B------:R-:W-:Y:S01]  /*1110*/  LDS R12, [R2+0xf80] ;  /* 0x000f8000020c7984 */ /* 0x000fe20000000800 */
[-C--:B-1----:R-:W-:Y:S02]  /*1120*/  VIADDMNMX R14, R13, R4.reuse, R14, PT ;  /* 0x000000040d0e7246 */ /* 0x082fe4000380010e */
[----:B---3--:R-:W-:Y:S02]  /*1130*/  VIADDMNMX R13, R8, R13, R24, PT ;  /* 0x0000000d080d7246 */ /* 0x008fe40003800118 */
[----:B------:R1:W3:Y:S01]  /*1140*/  LDS R24, [R2+0xf00] ;  /* 0x000f000002187984 */ /* 0x0002e20000000800 */
[----:B----4-:R-:W-:-:S02]  /*1150*/  VIADDMNMX R15, R17, R4, R15, PT ;  /* 0x00000004110f7246 */ /* 0x010fc4000380010f */
[----:B------:R-:W-:Y:S02]  /*1160*/  VIADDMNMX R26, R17, R8, R26, PT ;  /* 0x00000008111a7246 */ /* 0x000fe4000380011a */
[----:B-----5:R-:W-:Y:S02]  /*1170*/  VIADDMNMX R14, R16, R5, R14, PT ;  /* 0x00000005100e7246 */ /* 0x020fe4000380010e */
[----:B------:R-:W-:Y:S01]  /*1180*/  VIADDMNMX R13, R9, R16, R13, PT ;  /* 0x00000010090d7246 */ /* 0x000fe2000380010d */
[----:B-1----:R-:W-:Y:S01]  /*1190*/  VIADD R2, R2, 0x2000 ;  /* 0x0000200002027836 */ /* 0x002fe20000000000 */
[----:B--2---:R-:W-:Y:S02]  /*11a0*/  VIADDMNMX R14, R25, R6, R14, PT ;  /* 0x00000006190e7246 */ /* 0x004fe4000380010e */
[----:B------:R-:W-:Y:S02]  /*11b0*/  VIADDMNMX R13, R10, R25, R13, PT ;  /* 0x000000190a0d7246 */ /* 0x000fe4000380010d */
[----:B0-----:R-:W-:-:S02]  /*11c0*/  VIADDMNMX R15, R18, R5, R15, PT ;  /* 0x00000005120f7246 */ /* 0x001fc4000380010f */
[----:B------:R-:W-:Y:S02]  /*11d0*/  VIADDMNMX R26, R18, R9, R26, PT ;  /* 0x00000009121a7246 */ /* 0x000fe4000380011a */
[C---:B------:R-:W-:Y:S02]  /*11e0*/  VIADDMNMX R15, R19.reuse, R6, R15, PT ;  /* 0x00000006130f7246 */ /* 0x040fe4000380010f */
[----:B------:R-:W-:Y:S02]  /*11f0*/  VIADDMNMX R26, R19, R10, R26, PT ;  /* 0x0000000a131a7246 */ /* 0x000fe4000380011a */
[-C--:B---3--:R-:W-:Y:S02]  /*1200*/  VIADDMNMX R9, R24, R7.reuse, R14, PT ;  /* 0x0000000718097246 */ /* 0x088fe4000380010e */
[----:B------:R-:W-:Y:S02]  /*1210*/  VIADDMNMX R5, R11, R24, R13, PT ;  /* 0x000000180b057246 */ /* 0x000fe4000380010d */
[----:B------:R-:W-:-:S02]  /*1220*/  VIADDMNMX R7, R12, R7, R15, PT ;  /* 0x000000070c077246 */ /* 0x000fc4000380010f */
[----:B------:R-:W-:Y:S01]  /*1230*/  VIADDMNMX R11, R12, R11, R26, PT ;  /* 0x0000000b0c0b7246 */ /* 0x000fe2000380011a */
[----:B------:R-:W-:Y:S06]  /*1240*/  BRA.U UP0, `(.L_x_0) ;  /* 0xfffffff100ac7547 */ /* 0x000fec000b83ffff */
[----:B------:R-:W-:Y:S04]  /*1250*/  STG.E desc[UR8][R22.64], R9 ;  /* 0x0000000916007986 */ /* 0x000fe8000c101908 */
[----:B------:R-:W-:Y:S04]  /*1260*/  STG.E desc[UR8][R20.64], R5 ;  /* 0x0000000514007986 */ /* 0x000fe8000c101908 */
[----:B------:R-:W-:Y:S04]  /*1270*/  STG.E desc[UR8][R22.64+0x80], R7 ;  /* 0x0000800716007986 */ /* 0x000fe8000c101908 */
[----:B------:R-:W-:Y:S04]  /*1280*/  STS [R3], R9 ;  /* 0x0000000903007388 */ /* 0x000fe80000000800 */
[----:B------:R-:W-:Y:S04]  /*1290*/  STS [R3+0x2000], R5 ;  /* 0x0020000503007388 */ /* 0x000fe80000000800 */
[----:B------:R-:W-:Y:S04]  /*12a0*/  STS [R3+0x80], R7 ;  /* 0x0000800703007388 */ /* 0x000fe80000000800 */
[----:B------:R-:W-:Y:S04]  /*12b0*/  STS [R3+0x2080], R11 ;  /* 0x0020800b03007388 */ /* 0x000fe80000000800 */
[----:B------:R-:W-:Y:S01]  /*12c0*/  STG.E desc[UR8][R20.64+0x80], R11 ;  /* 0x0000800b14007986 */ /* 0x000fe2000c101908 */
[----:B------:R-:W-:Y:S05]  /*12d0*/  EXIT ;  /* 0x000000000000794d */ /* 0x000fea0003800000 */
.L_x_1:
[----:B------:R-:W-:-:S00]  /*12e0*/  BRA `(.L_x_1) ;  /* 0xfffffffc00fc7947 */ /* 0x000fc0000383ffff */
[----:B------:R-:W-:-:S00]  /*12f0*/  NOP ;  /* 0x0000000000007918 */ /* 0x000fc00000000000 */
        /* <DEDUP_REMOVED lines=8> */
.L_x_6:


//--------------------- .text._Z15Block_FW_phase2iiPi --------------------------
	.section	.text._Z15Block_FW_phase2iiPi,"ax",@progbits
	.align	128
        .global         _Z15Block_FW_phase2iiPi
        .type           _Z15Block_FW_phase2iiPi,@function
        .size           _Z15Block_FW_phase2iiPi,(.L_x_7 - _Z15Block_FW_phase2iiPi)
        .other          _Z15Block_FW_phase2iiPi,@"STO_CUDA_ENTRY STV_DEFAULT"
_Z15Block_FW_phase2iiPi:
.text._Z15Block_FW_phase2iiPi:
[----:B------:R-:W-:Y:S08]  /*0000*/  LDC R1, c[0x0][0x37c] ;  /* 0x0000df00ff017b82 */ /* 0x000ff00000000800 */
[----:B------:R-:W0:Y:S08]  /*0010*/  S2UR UR8, SR_CTAID.X ;  /* 0x00000000000879c3 */ /* 0x000e300000002500 */
[----:B------:R-:W0:Y:S02]  /*0020*/  LDC R0, c[0x0][0x384] ;  /* 0x0000e100ff007b82 */ /* 0x000e240000000800 */
[----:B0-----:R-:W-:-:S13]  /*0030*/  ISETP.NE.AND P0, PT, R0, UR8, PT ;  /* 0x0000000800007c0c */ /* 0x001fda000bf05270 */
[----:B------:R-:W-:Y:S05]  /*0040*/  @!P0 EXIT ;  /* 0x000000000000894d */ /* 0x000fea0003800000 */
[----:B------:R-:W0:Y:S01]  /*0050*/  S2R R17, SR_TID.Y ;  /* 0x0000000000117919 */ /* 0x000e220000002200 */
[----:B------:R-:W1:Y:S01]  /*0060*/  LDC R11, c[0x0][0x380] ;  /* 0x0000e000ff0b7b82 */ /* 0x000e620000000800 */
[----:B------:R-:W-:Y:S01]  /*0070*/  USHF.L.U32 UR4, UR8, 0x6, URZ ;  /* 0x0000000608047899 */ /* 0x000fe200080006ff */
[----:B------:R-:W-:Y:S01]  /*0080*/  IMAD.SHL.U32 R0, R0, 0x40, RZ ;  /* 0x0000004000007824 */ /* 0x000fe200078e00ff */
[----:B------:R-:W2:Y:S01]  /*0090*/  S2R R14, SR_TID.X ;  /* 0x00000000000e7919 */ /* 0x000ea20000002100 */
[----:B------:R-:W3:Y:S04]  /*00a0*/  LDCU.64 UR10, c[0x0][0x358] ;  /* 0x00006b00ff0a77ac */ /* 0x000ee80008000a00 */
[----:B------:R-:W4:Y:S01]  /*00b0*/  LDC.64 R4, c[0x0][0x388] ;  /* 0x0000e200ff047b82 */ /* 0x000f220000000a00 */
[----:B-1----:R-:W-:-:S02]  /*00c0*/  IMAD R3, R11, UR4, R0 ;  /* 0x000000040b037c24 */ /* 0x002fc4000f8e0200 */
[CC--:B------:R-:W-:Y:S02]  /*00d0*/  IMAD R7, R0.reuse, R11.reuse, UR4 ;  /* 0x0000000400077e24 */ /* 0x0c0fe4000f8e020b */
[-C--:B------:R-:W-:Y:S02]  /*00e0*/  IMAD R9, R0, R11.reuse, R0 ;  /* 0x0000000b00097224 */ /* 0x080fe400078e0200 */
[----:B0-----:R-:W-:-:S04]  /*00f0*/  IMAD R2, R17, R11, RZ ;  /* 0x0000000b11027224 */ /* 0x001fc800078e02ff */
[--C-:B------:R-:W-:Y:S01]  /*0100*/  IMAD R0, R11, 0x20, R2.reuse ;  /* 0x000000200b007824 */ /* 0x100fe200078e0202 */
[C-C-:B--2---:R-:W-:Y:S02]  /*0110*/  IADD3 R19, PT, PT, R14.reuse, R3, R2.reuse ;  /* 0x000000030e137210 */ /* 0x144fe40007ffe002 */
[C---:B------:R-:W-:Y:S02]  /*0120*/  IADD3 R11, PT, PT, R14.reuse, R7, R2 ;  /* 0x000000070e0b7210 */ /* 0x040fe40007ffe002 */
[C---:B------:R-:W-:Y:S01]  /*0130*/  IADD3 R3, PT, PT, R14.reuse, R3, R0 ;  /* 0x000000030e037210 */ /* 0x040fe20007ffe000 */
[----:B----4-:R-:W-:Y:S01]  /*0140*/  IMAD.WIDE R18, R19, 0x4, R4 ;  /* 0x0000000413127825 */ /* 0x010fe200078e0204 */
[C---:B------:R-:W-:Y:S02]  /*0150*/  IADD3 R15, PT, PT, R14.reuse, R9, R2 ;  /* 0x000000090e0f7210 */ /* 0x040fe40007ffe002 */
[C-C-:B------:R-:W-:Y:S02]  /*0160*/  IADD3 R13, PT, PT, R14.reuse, R7, R0.reuse ;  /* 0x000000070e0d7210 */ /* 0x140fe40007ffe000 */
[----:B------:R-:W-:Y:S01]  /*0170*/  IADD3 R21, PT, PT, R14, R9, R0 ;  /* 0x000000090e157210 */ /* 0x000fe20007ffe000 */
[--C-:B------:R-:W-:Y:S01]  /*0180*/  IMAD.WIDE R8, R3, 0x4, R4.reuse ;  /* 0x0000000403087825 */ /* 0x100fe200078e0204 */
[----:B---3--:R-:W2:Y:S03]  /*0190*/  LDG.E R0, desc[UR10][R18.64] ;  /* 0x0000000a12007981 */ /* 0x008ea6000c1e1900 */
[--C-:B------:R-:W-:Y:S01]  /*01a0*/  IMAD.WIDE R10, R11, 0x4, R4.reuse ;  /* 0x000000040b0a7825 */ /* 0x100fe200078e0204 */
[----:B------:R0:W3:Y:S03]  /*01b0*/  LDG.E R6, desc[UR10][R18.64+0x80] ;  /* 0x0000800a12067981 */ /* 0x0000e6000c1e1900 */
[--C-:B------:R-:W-:Y:S01]  /*01c0*/  IMAD.WIDE R2, R15, 0x4, R4.reuse ;  /* 0x000000040f027825 */ /* 0x100fe200078e0204 */
[----:B------:R-:W4:Y:S03]  /*01d0*/  LDG.E R7, desc[UR10][R8.64] ;  /* 0x0000000a08077981 */ /* 0x000f26000c1e1900 */
[--C-:B------:R-:W-:Y:S01]  /*01e0*/  IMAD.WIDE R12, R13, 0x4, R4.reuse ;  /* 0x000000040d0c7825 */ /* 0x100fe200078e0204 */
[----:B------:R-:W5:Y:S03]  /*01f0*/  LDG.E R16, desc[UR10][R8.64+0x80] ;  /* 0x0000800a08107981 */ /* 0x000f66000c1e1900 */
[----:B------:R-:W-:Y:S01]  /*0200*/  IMAD.WIDE R4, R21, 0x4, R4 ;  /* 0x0000000415047825 */ /* 0x000fe200078e0204 */
[----:B------:R-:W5:Y:S04]  /*0210*/  LDG.E R20, desc[UR10][R10.64] ;  /* 0x0000000a0a147981 */ /* 0x000f68000c1e1900 */
[----:B------:R-:W5:Y:S04]  /*0220*/  LDG.E R28, desc[UR10][R12.64] ;  /* 0x0000000a0c1c7981 */ /* 0x000f68000c1e1900 */
[----:B------:R-:W5:Y:S04]  /*0230*/  LDG.E R26, desc[UR10][R10.64+0x80] ;  /* 0x0000800a0a1a7981 */ /* 0x000f68000c1e1900 */
[----:B------:R-:W5:Y:S04]  /*0240*/  LDG.E R22, desc[UR10][R12.64+0x80] ;  /* 0x0000800a0c167981 */ /* 0x000f68000c1e1900 */
[----:B------:R-:W5:Y:S04]  /*0250*/  LDG.E R18, desc[UR10][R2.64] ;  /* 0x0000000a02127981 */ /* 0x000f68000c1e1900 */
[----:B------:R-:W5:Y:S04]  /*0260*/  LDG.E R27, desc[UR10][R2.64+0x80] ;  /* 0x0000800a021b7981 */ /* 0x000f68000c1e1900 */
[----:B------:R-:W5:Y:S04]  /*0270*/  LDG.E R25, desc[UR10][R4.64] ;  /* 0x0000000a04197981 */ /* 0x000f68000c1e1900 */
[----:B------:R-:W5:Y:S01]  /*0280*/  LDG.E R29, desc[UR10][R4.64+0x80] ;  /* 0x0000800a041d7981 */ /* 0x000f62000c1e1900 */
[----:B------:R-:W1:Y:S01]  /*0290*/  S2UR UR7, SR_CgaCtaId ;  /* 0x00000000000779c3 */ /* 0x000e620000008800 */
[----:B------:R-:W-:-:S02]  /*02a0*/  UMOV UR4, 0x400 ;  /* 0x0000040000047882 */ /* 0x000fc40000000000 */
[----:B------:R-:W-:Y:S02]  /*02b0*/  UIADD3 UR5, UPT, UPT, UR4, 0x8000, URZ ;  /* 0x0000800004057890 */ /* 0x000fe4000fffe0ff */
[----:B------:R-:W-:Y:S02]  /*02c0*/  UIADD3 UR6, UPT, UPT, UR4, 0x4000, URZ ;  /* 0x0000400004067890 */ /* 0x000fe4000fffe0ff */
[----:B-1----:R-:W-:Y:S02]  /*02d0*/  ULEA UR5, UR7, UR5, 0x18 ;  /* 0x0000000507057291 */ /* 0x002fe4000f8ec0ff */
[----:B------:R-:W-:-:S04]  /*02e0*/  ULEA UR6, UR7, UR6, 0x18 ;  /* 0x0000000607067291 */ /* 0x000fc8000f8ec0ff */
[C---:B------:R-:W-:Y:S01]  /*02f0*/  LEA R15, R17.reuse, UR5, 0x8 ;  /* 0x00000005110f7c11 */ /* 0x040fe2000f8e40ff */
[----:B------:R-:W-:Y:S01]  /*0300*/  ULEA UR5, UR7, UR4, 0x18 ;  /* 0x0000000407057291 */ /* 0x000fe2000f8ec0ff */
[----:B0-----:R-:W-:-:S05]  /*0310*/  LEA R19, R17, UR6, 0x8 ;  /* 0x0000000611137c11 */ /* 0x001fca000f8e40ff */
[----:B------:R-:W-:Y:S01]  /*0320*/  LEA R17, R17, UR5, 0x8 ;  /* 0x0000000511117c11 */ /* 0x000fe2000f8e40ff */
[C---:B------:R-:W-:Y:S02]  /*0330*/  IMAD R21, R14.reuse, 0x4, R15 ;  /* 0x000000040e157824 */ /* 0x040fe400078e020f */
[C---:B------:R-:W-:Y:S02]  /*0340*/  IMAD R19, R14.reuse, 0x4, R19 ;  /* 0x000000040e137824 */ /* 0x040fe400078e0213 */
[----:B------:R-:W-:Y:S01]  /*0350*/  IMAD R23, R14, 0x4, R17 ;  /* 0x000000040e177824 */ /* 0x000fe200078e0211 */
[----:B------:R-:W-:Y:S01]  /*0360*/  UMOV UR4, URZ ;  /* 0x000000ff00047c82 */ /* 0x000fe20008000000 */
[----:B--2---:R0:W-:Y:S04]  /*0370*/  STS [R21], R0 ;  /* 0x0000000015007388 */ /* 0x0041e80000000800 */
[----:B---3--:R0:W-:Y:S04]  /*0380*/  STS [R21+0x80], R6 ;  /* 0x0000800615007388 */ /* 0x0081e80000000800 */
        /* <DEDUP_REMOVED lines=14> */
[----:B------:R0:W4:Y:S04]  /*0470*/  LDS R3, [R21+0x2080] ;  /* 0x0020800015037984 */ /* 0x0001280000000800 */
[----:B------:R0:W0:Y:S04]  /*0480*/  LDS R4, [R19] ;  /* 0x0000000013047984 */ /* 0x0000280000000800 */
[----:B------:R0:W0:Y:S04]  /*0490*/  LDS R5, [R19+0x2000] ;  /* 0x0020000013057984 */ /* 0x0000280000000800 */
[----:B------:R0:W0:Y:S04]  /*04a0*/  LDS R6, [R19+0x80] ;  /* 0x0000800013067984 */ /* 0x0000280000000800 */
[----:B------:R0:W0:Y:S02]  /*04b0*/  LDS R7, [R19+0x2080] ;  /* 0x0020800013077984 */ /* 0x0000240000000800 */
.L_x_2:
[----:B------:R-:W-:Y:S02]  /*04c0*/  ULEA UR7, UR4, UR5, 0x8 ;  /* 0x0000000504077291 */ /* 0x000fe4000f8e40ff */
[----:B0-----:R-:W-:Y:S02]  /*04d0*/  IMAD.U32 R16, RZ, RZ, UR4 ;  /* 0x00000004ff107e24 */ /* 0x001fe4000f8e00ff */
[----:B------:R-:W-:Y:S02]  /*04e0*/  IMAD.U32 R22, RZ, RZ, UR4 ;  /* 0x00000004ff167e24 */ /* 0x000fe4000f8e00ff */
[----:B------:R-:W-:Y:S01]  /*04f0*/  IMAD R16, R16, 0x4, R15 ;  /* 0x0000000410107824 */ /* 0x000fe200078e020f */
[----:B------:R-:W-:Y:S01]  /*0500*/  LEA R18, R14, UR7, 0x2 ;  /* 0x000000070e127c11 */ /* 0x000fe2000f8e10ff */
[----:B------:R-:W-:Y:S02]  /*0510*/  ULEA UR7, UR4, UR6, 0x8 ;  /* 0x0000000604077291 */ /* 0x000fe4000f8e40ff */
[----:B------:R-:W-:Y:S01]  /*0520*/  UIADD3 UR4, UPT, UPT, UR4, 0x20, URZ ;  /* 0x0000002004047890 */ /* 0x000fe2000fffe0ff */
[----:B------:R-:W-:Y:S03]  /*0530*/  LDS R26, [R16+0x2000] ;  /* 0x00200000101a7984 */ /* 0x000fe60000000800 */
[----:B------:R-:W-:Y:S01]  /*0540*/  UISETP.NE.AND UP0, UPT, UR4, 0x40, UPT ;  /* 0x000000400400788c */ /* 0x000fe2000bf05270 */
[----:B------:R-:W2:Y:S04]  /*0550*/  LDS R21, [R18] ;  /* 0x0000000012157984 */ /* 0x000ea80000000800 */
[----:B------:R-:W1:Y:S04]  /*0560*/  LDS R23, [R16] ;  /* 0x0000000010177984 */ /* 0x000e680000000800 */
[----:B------:R-:W3:Y:S01]  /*0570*/  LDS R20, [R18+0x80] ;  /* 0x0000800012147984 */ /* 0x000ee20000000800 */
[----:B--2---:R-:W-:-:S02]  /*0580*/  VIADDMNMX R0, R26, R21, R0, PT ;  /* 0x000000151a007246 */ /* 0x004fc40003800100 */
[-C--:B-1----:R-:W-:Y:S01]  /*0590*/  VIADDMNMX R24, R21, R23.reuse, R24, PT ;  /* 0x0000001715187246 */ /* 0x082fe20003800118 */
[----:B------:R-:W-:Y:S01]  /*05a0*/  IMAD R21, R14, 0x4, R15 ;  /* 0x000000040e157824 */ /* 0x000fe200078e020f */
[C---:B---3--:R-:W-:Y:S02]  /*05b0*/  VIADDMNMX R2, R20.reuse, R23, R2, PT ;  /* 0x0000001714027246 */ /* 0x048fe40003800102 */
[----:B----4-:R-:W-:Y:S01]  /*05c0*/  VIADDMNMX R26, R20, R26, R3, PT ;  /* 0x0000001a141a7246 */ /* 0x010fe20003800103 */
[----:B------:R-:W-:Y:S01]  /*05d0*/  IMAD R20, R22, 0x4, R17 ;  /* 0x0000000416147824 */ /* 0x000fe200078e0211 */
[----:B------:R-:W-:Y:S01]  /*05e0*/  LEA R22, R14, UR7, 0x2 ;  /* 0x000000070e167c11 */ /* 0x000fe2000f8e10ff */
[----:B------:R-:W-:Y:S04]  /*05f0*/  STS [R21], R24 ;  /* 0x0000001815007388 */ /* 0x000fe80000000800 */
[----:B------:R-:W-:Y:S04]  /*0600*/  STS [R21+0x2000], R0 ;  /* 0x0020000015007388 */ /* 0x000fe80000000800 */
[----:B------:R-:W-:Y:S04]  /*0610*/  STS [R21+0x80], R2 ;  /* 0x0000800215007388 */ /* 0x000fe80000000800 */
[----:B------:R-:W-:Y:S04]  /*0620*/  STS [R21+0x2080], R26 ;  /* 0x0020801a15007388 */ /* 0x000fe80000000800 */
[----:B------:R-:W-:Y:S04]  /*0630*/  LDS R23, [R20] ;  /* 0x0000000014177984 */ /* 0x000fe80000000800 */
[----:B------:R-:W0:Y:S04]  /*0640*/  LDS R28, [R22] ;  /* 0x00000000161c7984 */ /* 0x000e280000000800 */
[----:B------:R-:W1:Y:S01]  /*0650*/  LDS R3, [R20+0x2000] ;  /* 0x0020000014037984 */ /* 0x000e620000000800 */
[----:B0-----:R-:W-:-:S02]  /*0660*/  VIADDMNMX R4, R28, R23, R4, PT ;  /* 0x000000171c047246 */ /* 0x001fc40003800104 */
[----:B-1----:R-:W-:Y:S02]  /*0670*/  VIADDMNMX R28, R3, R28, R5, PT ;  /* 0x0000001c031c7246 */ /* 0x002fe40003800105 */
[----:B------:R-:W0:Y:S04]  /*0680*/  LDS R5, [R22+0x80] ;  /* 0x0000800016057984 */ /* 0x000e280000000800 */
[----:B------:R-:W-:Y:S04]  /*0690*/  STS [R19], R4 ;  /* 0x0000000413007388 */ /* 0x000fe80000000800 */
[----:B------:R-:W-:Y:S01]  /*06a0*/  STS [R19+0x2000], R28 ;  /* 0x0020001c13007388 */ /* 0x000fe20000000800 */
[----:B0-----:R-:W-:-:S02]  /*06b0*/  VIADDMNMX R6, R5, R23, R6, PT ;  /* 0x0000001705067246 */ /* 0x001fc40003800106 */
[----:B------:R-:W-:-:S03]  /*06c0*/  VIADDMNMX R7, R5, R3, R7, PT ;  /* 0x0000000305077246 */ /* 0x000fc60003800107 */
[----:B------:R-:W-:Y:S04]  /*06d0*/  STS [R19+0x80], R6 ;  /* 0x0000800613007388 */ /* 0x000fe80000000800 */
[----:B------:R-:W-:Y:S04]  /*06e0*/  STS [R19+0x2080], R7 ;  /* 0x0020800713007388 */ /* 0x000fe80000000800 */
[----:B------:R-:W-:Y:S04]  /*06f0*/  LDS R5, [R16+0x4] ;  /* 0x0000040010057984 */ /* 0x000fe80000000800 */
[----:B------:R-:W0:Y:S04]  /*0700*/  LDS R23, [R18+0x100] ;  /* 0x0001000012177984 */ /* 0x000e280000000800 */
        /* <DEDUP_REMOVED lines=588> */
[----:B------:R-:W1:Y:S04]  /*2bd0*/  LDS R7, [R20+0x2064] ;  /* 0x0020640014077984 */ /* 0x000e680000000800 */
[----:B------:R-:W2:Y:S01]  /*2be0*/  LDS R25, [R22+0x1980] ;  /* 0x0019800016197984 */ /* 0x000ea20000000800 */
[----:B0-----:R-:W-:-:S02]  /*2bf0*/  VIADDMNMX R4, R5, R23, R4, PT ;  /* 0x0000001705047246 */ /* 0x001fc40003800104 */
[----:B-1----:R-:W-:-:S03]  /*2c00*/  VIADDMNMX R5, R7, R5, R28, PT ;  /* 0x0000000507057246 */ /* 0x002fc6000380011c */
[----:B------:R-:W-:Y:S01]  /*2c10*/  STS [R19], R4 ;  /* 0x0000000413007388 */ /* 0x000fe20000000800 */
[----:B--2---:R-:W-:-:S03]  /*2c20*/  VIADDMNMX R28, R25, R23, R3, PT ;  /* 0x00000017191c7246 */ /* 0x004fc60003800103 */
[----:B------:R-:W-:Y:S01]  /*2c30*/  STS [R19+0x2000], R5 ;  /* 0x0020000513007388 */ /* 0x000fe20000000800 */
        /* <DEDUP_REMOVED lines=42> */
[----:B0-----:R-:W-:-:S03]  /*2ee0*/  VIADDMNMX R26, R25, R23, R3, PT ;  /* 0x00000017191a7246 */ /* 0x001fc60003800103 */
[----:B------:R-:W0:Y:S01]  /*2ef0*/  LDS R3, [R22+0x1b80] ;  /* 0x001b800016037984 */ /* 0x000e220000000800 */
[----:B-1----:R-:W-:-:S03]  /*2f00*/  VIADDMNMX R4, R7, R25, R4, PT ;  /* 0x0000001907047246 */ /* 0x002fc60003800104 */
[----:B------:R-:W-:Y:S04]  /*2f10*/  STS [R19], R26 ;  /* 0x0000001a13007388 */ /* 0x000fe80000000800 */
[----:B------:R-:W-:Y:S01]  /*2f20*/  STS [R19+0x2000], R4 ;  /* 0x0020000413007388 */ /* 0x000fe20000000800 */
[C---:B0-----:R-:W-:Y:S02]  /*2f30*/  VIADDMNMX R28, R3.reuse, R23, R28, PT ;  /* 0x00000017031c7246 */ /* 0x041fe4000380011c */
        /* <DEDUP_REMOVED lines=93> */
[----:B------:R0:W-:Y:S01]  /*3510*/  STS [R19], R4 ;  /* 0x0000000413007388 */ /* 0x0001e20000000800 */
[----:B--2---:R-:W-:-:S03]  /*3520*/  VIADDMNMX R5, R23, R16, R5, PT ;  /* 0x0000001017057246 */ /* 0x004fc60003800105 */
[----:B------:R0:W-:Y:S01]  /*3530*/  STS [R19+0x80], R6 ;  /* 0x0000800613007388 */ /* 0x0001e20000000800 */
[----:B------:R-:W-:-:S03]  /*3540*/  VIADDMNMX R7, R18, R23, R26, PT ;  /* 0x0000001712077246 */ /* 0x000fc6000380011a */
[----:B------:R0:W-:Y:S04]  /*3550*/  STS [R19+0x2000], R5 ;  /* 0x0020000513007388 */ /* 0x0001e80000000800 */
[----:B------:R0:W-:Y:S01]  /*3560*/  STS [R19+0x2080], R7 ;  /* 0x0020800713007388 */ /* 0x0001e20000000800 */
[----:B------:R-:W-:Y:S05]  /*3570*/  BRA.U UP0, `(.L_x_2) ;  /* 0xffffffcd00d07547 */ /* 0x000fea000b83ffff */
[----:B------:R-:W1:Y:S01]  /*3580*/  S2R R17, SR_TID.Y ;  /* 0x0000000000117919 */ /* 0x000e620000002200 */
[----:B------:R-:W2:Y:S01]  /*3590*/  LDCU UR4, c[0x0][0x384] ;  /* 0x00007080ff0477ac */ /* 0x000ea20008000800 */
[----:B------:R-:W3:Y:S01]  /*35a0*/  LDC.64 R14, c[0x0][0x388] ;  /* 0x0000e200ff0e7b82 */ /* 0x000ee20000000a00 */
[----:B------:R-:W4:Y:S01]  /*35b0*/  S2R R16, SR_TID.X ;  /* 0x0000000000107919 */ /* 0x000f220000002100 */
[----:B------:R-:W5:Y:S01]  /*35c0*/  LDCU UR5, c[0x0][0x380] ;  /* 0x00007000ff0577ac */ /* 0x000f620008000800 */
[----:B------:R-:W-:Y:S02]  /*35d0*/  USHF.L.U32 UR8, UR8, 0x6, URZ ;  /* 0x0000000608087899 */ /* 0x000fe400080006ff */
[----:B--2---:R-:W-:-:S04]  /*35e0*/  USHF.L.U32 UR4, UR4, 0x6, URZ ;  /* 0x0000000604047899 */ /* 0x004fc800080006ff */
[----:B-----5:R-:W-:Y:S02]  /*35f0*/  UIMAD UR4, UR8, UR5, UR4 ;  /* 0x00000005080472a4 */ /* 0x020fe4000f8e0204 */
[----:B-1----:R-:W-:-:S05]  /*3600*/  IMAD R17, R17, UR5, RZ ;  /* 0x0000000511117c24 */ /* 0x002fca000f8e02ff */
[----:B----4-:R-:W-:-:S05]  /*3610*/  IADD3 R17, PT, PT, R16, UR4, R17 ;  /* 0x0000000410117c10 */ /* 0x010fca000fffe011 */
[----:B---3--:R-:W-:-:S05]  /*3620*/  IMAD.WIDE R14, R17, 0x4, R14 ;  /* 0x00000004110e7825 */ /* 0x008fca00078e020e */
[----:B------:R-:W-:Y:S04]  /*3630*/  STG.E desc[UR10][R14.64], R24 ;  /* 0x000000180e007986 */ /* 0x000fe8000c10190a */
[----:B------:R-:W-:Y:S04]  /*3640*/  STG.E desc[UR10][R8.64], R0 ;  /* 0x0000000008007986 */ /* 0x000fe8000c10190a */
[----:B------:R-:W-:Y:S04]  /*3650*/  STG.E desc[UR10][R14.64+0x80], R2 ;  /* 0x000080020e007986 */ /* 0x000fe8000c10190a */
[----:B------:R-:W-:Y:S04]  /*3660*/  STG.E desc[UR10][R8.64+0x80], R3 ;  /* 0x0000800308007986 */ /* 0x000fe8000c10190a */
[----:B------:R-:W-:Y:S04]  /*3670*/  STG.E desc[UR10][R10.64], R4 ;  /* 0x000000040a007986 */ /* 0x000fe8000c10190a */
[----:B------:R-:W-:Y:S04]  /*3680*/  STG.E desc[UR10][R12.64], R5 ;  /* 0x000000050c007986 */ /* 0x000fe8000c10190a */
[----:B------:R-:W-:Y:S04]  /*3690*/  STG.E desc[UR10][R10.64+0x80], R6 ;  /* 0x000080060a007986 */ /* 0x000fe8000c10190a */
[----:B------:R-:W-:Y:S01]  /*36a0*/  STG.E desc[UR10][R12.64+0x80], R7 ;  /* 0x000080070c007986 */ /* 0x000fe2000c10190a */
[----:B------:R-:W-:Y:S05]  /*36b0*/  EXIT ;  /* 0x000000000000794d */ /* 0x000fea0003800000 */
.L_x_3:
        /* <DEDUP_REMOVED lines=12> */
.L_x_7:


//--------------------- .text._Z15Block_FW_phase1iiPi --------------------------
	.section	.text._Z15Block_FW_phase1iiPi,"ax",@progbits
	.align	128
        .global         _Z15Block_FW_phase1iiPi
        .type           _Z15Block_FW_phase1iiPi,@function
        .size           _Z15Block_FW_phase1iiPi,(.L_x_8 - _Z15Block_FW_phase1iiPi)
        .other          _Z15Block_FW_phase1iiPi,@"STO_CUDA_ENTRY STV_DEFAULT"
_Z15Block_FW_phase1iiPi:
.text._Z15Block_FW_phase1iiPi:
[----:B------:R-:W-:Y:S01]  /*0000*/  LDC R1, c[0x0][0x37c] ;  /* 0x0000df00ff017b82 */ /* 0x000fe20000000800 */
[----:B------:R-:W0:Y:S07]  /*0010*/  S2R R6, SR_TID.Y ;  /* 0x0000000000067919 */ /* 0x000e2e0000002200 */
[----:B------:R-:W0:Y:S01]  /*0020*/  LDC.64 R10, c[0x0][0x380] ;  /* 0x0000e000ff0a7b82 */ /* 0x000e220000000a00 */
[----:B------:R-:W1:Y:S01]  /*0030*/  LDCU.64 UR6, c[0x0][0x358] ;  /* 0x00006b00ff0677ac */ /* 0x000e620008000a00 */
[----:B------:R-:W2:Y:S06]  /*0040*/  S2R R8, SR_TID.X ;  /* 0x0000000000087919 */ /* 0x000eac0000002100 */
[----:B------:R-:W3:Y:S01]  /*0050*/  LDC.64 R4, c[0x0][0x388] ;  /* 0x0000e200ff047b82 */ /* 0x000ee20000000a00 */
[----:B0-----:R-:W-:-:S02]  /*0060*/  IMAD R3, R11, 0x40, R6 ;  /* 0x000000400b037824 */ /* 0x001fc400078e0206 */
[----:B--2---:R-:W-:-:S04]  /*0070*/  IMAD R0, R11, 0x40, R8 ;  /* 0x000000400b007824 */ /* 0x004fc800078e0208 */
[----:B------:R-:W-:-:S04]  /*0080*/  IMAD R3, R3, R10, R0 ;  /* 0x0000000a03037224 */ /* 0x000fc800078e0200 */
[----:B------:R-:W-:Y:S02]  /*0090*/  IMAD R7, R10, 0x20, R3 ;  /* 0x000000200a077824 */ /* 0x000fe400078e0203 */
[----:B---3--:R-:W-:-:S04]  /*00a0*/  IMAD.WIDE R2, R3, 0x4, R4 ;  /* 0x0000000403027825 */ /* 0x008fc800078e0204 */
[----:B------:R-:W-:Y:S01]  /*00b0*/  IMAD.WIDE R4, R7, 0x4, R4 ;  /* 0x0000000407047825 */ /* 0x000fe200078e0204 */
[----:B-1----:R-:W2:Y:S04]  /*00c0*/  LDG.E R9, desc[UR6][R2.64] ;  /* 0x0000000602097981 */ /* 0x002ea8000c1e1900 */
[----:B------:R-:W3:Y:S04]  /*00d0*/  LDG.E R11, desc[UR6][R4.64] ;  /* 0x00000006040b7981 */ /* 0x000ee8000c1e1900 */
[----:B------:R-:W4:Y:S04]  /*00e0*/  LDG.E R13, desc[UR6][R2.64+0x80] ;  /* 0x00008006020d7981 */ /* 0x000f28000c1e1900 */
[----:B------:R-:W5:Y:S01]  /*00f0*/  LDG.E R15, desc[UR6][R4.64+0x80] ;  /* 0x00008006040f7981 */ /* 0x000f62000c1e1900 */
[----:B------:R-:W0:Y:S01]  /*0100*/  S2UR UR5, SR_CgaCtaId ;  /* 0x00000000000579c3 */ /* 0x000e220000008800 */
[----:B------:R-:W-:-:S02]  /*0110*/  UMOV UR4, 0x400 ;  /* 0x0000040000047882 */ /* 0x000fc40000000000 */
[----:B0-----:R-:W-:-:S06]  /*0120*/  ULEA UR4, UR5, UR4, 0x18 ;  /* 0x0000000405047291 */ /* 0x001fcc000f8ec0ff */
[----:B------:R-:W-:Y:S02]  /*0130*/  LEA R6, R6, UR4, 0x8 ;  /* 0x0000000406067c11 */ /* 0x000fe4000f8e40ff */
[C---:B------:R-:W-:Y:S01]  /*0140*/  LEA R7, R8.reuse, UR4, 0x2 ;  /* 0x0000000408077c11 */ /* 0x040fe2000f8e10ff */
[----:B------:R-:W-:Y:S02]  /*0150*/  UMOV UR4, 0x2000 ;  /* 0x0000200000047882 */ /* 0x000fe40000000000 */
[----:B------:R-:W-:Y:S02]  /*0160*/  IMAD R0, R8, 0x4, R6 ;  /* 0x0000000408007824 */ /* 0x000fe400078e0206 */
[----:B------:R-:W-:Y:S02]  /*0170*/  VIADD R6, R6, 0x2000 ;  /* 0x0000200006067836 */ /* 0x000fe40000000000 */
[----:B------:R-:W-:Y:S01]  /*0180*/  VIADD R7, R7, 0x200 ;  /* 0x0000020007077836 */ /* 0x000fe20000000000 */
[----:B--2---:R0:W-:Y:S04]  /*0190*/  STS [R0], R9 ;  /* 0x0000000900007388 */ /* 0x0041e80000000800 */
[----:B---3--:R0:W-:Y:S04]  /*01a0*/  STS [R0+0x2000], R11 ;  /* 0x0020000b00007388 */ /* 0x0081e80000000800 */
[----:B----4-:R0:W-:Y:S04]  /*01b0*/  STS [R0+0x80], R13 ;  /* 0x0000800d00007388 */ /* 0x0101e80000000800 */
[----:B-----5:R0:W-:Y:S01]  /*01c0*/  STS [R0+0x2080], R15 ;  /* 0x0020800f00007388 */ /* 0x0201e20000000800 */
[----:B------:R-:W-:Y:S06]  /*01d0*/  BAR.SYNC.DEFER_BLOCKING 0x0 ;  /* 0x0000000000007b1d */ /* 0x000fec0000010000 */
.L_x_4:
[----:B------:R-:W-:Y:S01]  /*01e0*/  LDS R8, [R6+-0x2000] ;  /* 0xffe0000006087984 */ /* 0x000fe20000000800 */
[----:B------:R-:W-:-:S03]  /*01f0*/  UIADD3 UR4, UPT, UPT, UR4, 0x10, URZ ;  /* 0x0000001004047890 */ /* 0x000fc6000fffe0ff */
[----:B0--3--:R-:W-:Y:S01]  /*0200*/  LDS R9, [R7+-0x200] ;  /* 0xfffe000007097984 */ /* 0x009fe20000000800 */
[----:B------:R-:W-:-:S03]  /*0210*/  UISETP.NE.AND UP0, UPT, UR4, 0x2100, UPT ;  /* 0x000021000400788c */ /* 0x000fc6000bf05270 */
[----:B------:R-:W0:Y:S04]  /*0220*/  LDS R12, [R0] ;  /* 0x00000000000c7984 */ /* 0x000e280000000800 */
[----:B------:R-:W-:Y:S04]  /*0230*/  LDS R11, [R7+-0x180] ;  /* 0xfffe8000070b7984 */ /* 0x000fe80000000800 */
[----:B------:R-:W1:Y:S04]  /*0240*/  LDS R15, [R0+0x80] ;  /* 0x00008000000f7984 */ /* 0x000e680000000800 */
[----:B------:R-:W-:Y:S04]  /*0250*/  LDS R10, [R6] ;  /* 0x00000000060a7984 */ /* 0x000fe80000000800 */
[----:B------:R-:W2:Y:S04]  /*0260*/  LDS R14, [R0+0x2000] ;  /* 0x00200000000e7984 */ /* 0x000ea80000000800 */
[----:B------:R-:W3:Y:S01]  /*0270*/  LDS R16, [R0+0x2080] ;  /* 0x0020800000107984 */ /* 0x000ee20000000800 */
[----:B0-----:R-:W-:-:S05]  /*0280*/  VIADDMNMX R13, R9, R8, R12, PT ;  /* 0x00000008090d7246 */ /* 0x001fca000380010c */
[----:B------:R-:W-:Y:S01]  /*0290*/  STS [R0], R13 ;  /* 0x0000000d00007388 */ /* 0x000fe20000000800 */
[----:B-1----:R-:W-:-:S05]  /*02a0*/  VIADDMNMX R15, R11, R8, R15, PT ;  /* 0x000000080b0f7246 */ /* 0x002fca000380010f */
[----:B------:R-:W-:Y:S01]  /*02b0*/  STS [R0+0x80], R15 ;  /* 0x0000800f00007388 */ /* 0x000fe20000000800 */
[----:B--2---:R-:W-:Y:S02]  /*02c0*/  VIADDMNMX R9, R10, R9, R14, PT ;  /* 0x000000090a097246 */ /* 0x004fe4000380010e */
[----:B---3--:R-:W-:-:S03]  /*02d0*/  VIADDMNMX R11, R11, R10, R16, PT ;  /* 0x0000000a0b0b7246 */ /* 0x008fc60003800110 */
[----:B------:R-:W-:Y:S04]  /*02e0*/  STS [R0+0x2000], R9 ;  /* 0x0020000900007388 */ /* 0x000fe80000000800 */
[----:B------:R-:W-:Y:S01]  /*02f0*/  STS [R0+0x2080], R11 ;  /* 0x0020800b00007388 */ /* 0x000fe20000000800 */
[----:B------:R-:W-:Y:S06]  /*0300*/  BAR.SYNC.DEFER_BLOCKING 0x0 ;  /* 0x0000000000007b1d */ /* 0x000fec0000010000 */
[----:B------:R-:W-:Y:S04]  /*0310*/  LDS R8, [R6+-0x1ffc] ;  /* 0xffe0040006087984 */ /* 0x000fe80000000800 */
[----:B------:R-:W-:Y:S04]  /*0320*/  LDS R17, [R7+-0x100] ;  /* 0xffff000007117984 */ /* 0x000fe80000000800 */
[----:B------:R-:W0:Y:S04]  /*0330*/  LDS R12, [R0] ;  /* 0x00000000000c7984 */ /* 0x000e280000000800 */
[----:B------:R-:W-:Y:S04]  /*0340*/  LDS R19, [R7+-0x80] ;  /* 0xffff800007137984 */ /* 0x000fe80000000800 */
[----:B------:R-:W1:Y:S04]  /*0350*/  LDS R13, [R0+0x80] ;  /* 0x00008000000d7984 */ /* 0x000e680000000800 */
[----:B------:R-:W-:Y:S04]  /*0360*/  LDS R10, [R6+0x4] ;  /* 0x00000400060a7984 */ /* 0x000fe80000000800 */
        /* <DEDUP_REMOVED lines=12> */
[----:B------:R-:W-:Y:S04]  /*0430*/  LDS R11, [R7] ;  /* 0x00000000070b7984 */ /* 0x000fe80000000800 */
[----:B------:R-:W0:Y:S04]  /*0440*/  LDS R12, [R0] ;  /* 0x00000000000c7984 */ /* 0x000e280000000800 */
[----:B------:R-:W-:Y:S04]  /*0450*/  LDS R10, [R6+0x8] ;  /* 0x00000800060a7984 */ /* 0x000fe80000000800 */
[----:B------:R-:W-:Y:S04]  /*0460*/  LDS R15, [R7+0x80] ;  /* 0x00008000070f7984 */ /* 0x000fe80000000800 */
[----:B------:R-:W1:Y:S04]  /*0470*/  LDS R14, [R0+0x2000] ;  /* 0x00200000000e7984 */ /* 0x000e680000000800 */
[----:B------:R-:W2:Y:S04]  /*0480*/  LDS R16, [R0+0x80] ;  /* 0x0000800000107984 */ /* 0x000ea80000000800 */
[----:B------:R-:W3:Y:S01]  /*0490*/  LDS R17, [R0+0x2080] ;  /* 0x0020800000117984 */ /* 0x000ee20000000800 */
[----:B0-----:R-:W-:-:S05]  /*04a0*/  VIADDMNMX R9, R11, R8, R12, PT ;  /* 0x000000080b097246 */ /* 0x001fca000380010c */
[----:B------:R-:W-:Y:S01]  /*04b0*/  STS [R0], R9 ;  /* 0x0000000900007388 */ /* 0x000fe20000000800 */
[----:B-1----:R-:W-:Y:S02]  /*04c0*/  VIADDMNMX R11, R10, R11, R14, PT ;  /* 0x0000000b0a0b7246 */ /* 0x002fe4000380010e */
[----:B--2---:R-:W-:-:S03]  /*04d0*/  VIADDMNMX R13, R15, R8, R16, PT ;  /* 0x000000080f0d7246 */ /* 0x004fc60003800110 */
[----:B------:R-:W-:Y:S01]  /*04e0*/  STS [R0+0x2000], R11 ;  /* 0x0020000b00007388 */ /* 0x000fe20000000800 */
[----:B---3--:R-:W-:-:S03]  /*04f0*/  VIADDMNMX R17, R15, R10, R17, PT ;  /* 0x0000000a0f117246 */ /* 0x008fc60003800111 */
[----:B------:R-:W-:Y:S04]  /*0500*/  STS [R0+0x80], R13 ;  /* 0x0000800d00007388 */ /* 0x000fe80000000800 */
[----:B------:R-:W-:Y:S01]  /*0510*/  STS [R0+0x2080], R17 ;  /* 0x0020801100007388 */ /* 0x000fe20000000800 */
[----:B------:R-:W-:Y:S06]  /*0520*/  BAR.SYNC.DEFER_BLOCKING 0x0 ;  /* 0x0000000000007b1d */ /* 0x000fec0000010000 */
[----:B------:R-:W-:Y:S04]  /*0530*/  LDS R8, [R6+-0x1ff4] ;  /* 0xffe00c0006087984 */ /* 0x000fe80000000800 */
[----:B------:R-:W-:Y:S04]  /*0540*/  LDS R15, [R7+0x100] ;  /* 0x00010000070f7984 */ /* 0x000fe80000000800 */
[----:B------:R-:W0:Y:S04]  /*0550*/  LDS R12, [R0] ;  /* 0x00000000000c7984 */ /* 0x000e280000000800 */
[----:B------:R1:W-:Y:S04]  /*0560*/  LDS R19, [R7+0x180] ;  /* 0x0001800007137984 */ /* 0x0003e80000000800 */
[----:B------:R-:W2:Y:S04]  /*0570*/  LDS R16, [R0+0x80] ;  /* 0x0000800000107984 */ /* 0x000ea80000000800 */
[----:B------:R3:W-:Y:S01]  /*0580*/  LDS R10, [R6+0xc] ;  /* 0x00000c00060a7984 */ /* 0x0007e20000000800 */
[----:B-1----:R-:W-:-:S03]  /*0590*/  VIADD R7, R7, 0x400 ;  /* 0x0000040007077836 */ /* 0x002fc60000000000 */
[----:B------:R-:W1:Y:S04]  /*05a0*/  LDS R14, [R0+0x2000] ;  /* 0x00200000000e7984 */ /* 0x000e680000000800 */
[----:B------:R-:W4:Y:S01]  /*05b0*/  LDS R18, [R0+0x2080] ;  /* 0x0020800000127984 */ /* 0x000f220000000800 */
[----:B---3--:R-:W-:Y:S01]  /*05c0*/  VIADD R6, R6, 0x10 ;  /* 0x0000001006067836 */ /* 0x008fe20000000000 */
[----:B0-----:R-:W-:-:S05]  /*05d0*/  VIADDMNMX R9, R15, R8, R12, PT ;  /* 0x000000080f097246 */ /* 0x001fca000380010c */
[----:B------:R3:W-:Y:S01]  /*05e0*/  STS [R0], R9 ;  /* 0x0000000900007388 */ /* 0x0007e20000000800 */
[----:B--2---:R-:W-:-:S05]  /*05f0*/  VIADDMNMX R11, R19, R8, R16, PT ;  /* 0x00000008130b7246 */ /* 0x004fca0003800110 */
[----:B------:R3:W-:Y:S01]  /*0600*/  STS [R0+0x80], R11 ;  /* 0x0000800b00007388 */ /* 0x0007e20000000800 */
[----:B-1----:R-:W-:Y:S02]  /*0610*/  VIADDMNMX R15, R10, R15, R14, PT ;  /* 0x0000000f0a0f7246 */ /* 0x002fe4000380010e */
[----:B----4-:R-:W-:-:S03]  /*0620*/  VIADDMNMX R19, R19, R10, R18, PT ;  /* 0x0000000a13137246 */ /* 0x010fc60003800112 */
[----:B------:R3:W-:Y:S04]  /*0630*/  STS [R0+0x2000], R15 ;  /* 0x0020000f00007388 */ /* 0x0007e80000000800 */
[----:B------:R3:W-:Y:S01]  /*0640*/  STS [R0+0x2080], R19 ;  /* 0x0020801300007388 */ /* 0x0007e20000000800 */
[----:B------:R-:W-:Y:S06]  /*0650*/  BAR.SYNC.DEFER_BLOCKING 0x0 ;  /* 0x0000000000007b1d */ /* 0x000fec0000010000 */
[----:B------:R-:W-:Y:S05]  /*0660*/  BRA.U UP0, `(.L_x_4) ;  /* 0xfffffff900dc7547 */ /* 0x000fea000b83ffff */
[----:B------:R-:W0:Y:S04]  /*0670*/  LDS R7, [R0] ;  /* 0x0000000000077984 */ /* 0x000e280000000800 */
[----:B---3--:R-:W1:Y:S04]  /*0680*/  LDS R9, [R0+0x2000] ;  /* 0x0020000000097984 */ /* 0x008e680000000800 */
[----:B------:R-:W2:Y:S04]  /*0690*/  LDS R11, [R0+0x80] ;  /* 0x00008000000b7984 */ /* 0x000ea80000000800 */
[----:B------:R-:W3:Y:S04]  /*06a0*/  LDS R13, [R0+0x2080] ;  /* 0x00208000000d7984 */ /* 0x000ee80000000800 */
[----:B0-----:R-:W-:Y:S04]  /*06b0*/  STG.E desc[UR6][R2.64], R7 ;  /* 0x0000000702007986 */ /* 0x001fe8000c101906 */
[----:B-1----:R-:W-:Y:S04]  /*06c0*/  STG.E desc[UR6][R4.64], R9 ;  /* 0x0000000904007986 */ /* 0x002fe8000c101906 */
[----:B--2---:R-:W-:Y:S04]  /*06d0*/  STG.E desc[UR6][R2.64+0x80], R11 ;  /* 0x0000800b02007986 */ /* 0x004fe8000c101906 */
[----:B---3--:R-:W-:Y:S01]  /*06e0*/  STG.E desc[UR6][R4.64+0x80], R13 ;  /* 0x0000800d04007986 */ /* 0x008fe2000c101906 */
[----:B------:R-:W-:Y:S05]  /*06f0*/  EXIT ;  /* 0x000000000000794d */ /* 0x000fea0003800000 */
.L_x_5:
        /* <DEDUP_REMOVED lines=16> */
.L_x_8:


//--------------------- .nv.shared._Z15Block_FW_phase3iiPii --------------------------
	.section	.nv.shared._Z15Block_FW_phase3iiPii,"aw",@nobits
	.sectionflags	@""
	.align	4
.nv.shared._Z15Block_FW_phase3iiPii:
	.zero		50176


//--------------------- .nv.shared.reserved.0     --------------------------
	.section	.nv.shared.reserved.0,"aw",@nobits
	.weak		__nv_reservedSMEM_offset_0_alias
	.size		__nv_reservedSMEM_offset_0_alias, 0, 64
	.other		__nv_reservedSMEM_offset_0_alias,@"STO_CUDA_RESERVED_SHARED STV_DEFAULT"
__nv_reservedSMEM_offset_0_alias:
	.zero		0
	.zero		64


//--------------------- .nv.shared._Z15Block_FW_phase2iiPi --------------------------
	.section	.nv.shared._Z15Block_FW_phase2iiPi,"aw",@nobits
	.sectionflags	@""
	.align	4
.nv.shared._Z15Block_FW_phase2iiPi:
	.zero		50176


//--------------------- .nv.shared._Z15Block_FW_phase1iiPi --------------------------
	.section	.nv.shared._Z15Block_FW_phase1iiPi,"aw",@nobits
	.sectionflags	@""
	.align	4
.nv.shared._Z15Block_FW_phase1iiPi:
	.zero		17408


//--------------------- .nv.constant0._Z15Block_FW_phase3iiPii --------------------------
	.section	.nv.constant0._Z15Block_FW_phase3iiPii,"a",@progbits
	.sectionflags	@""
	.align	4
.nv.constant0._Z15Block_FW_phase3iiPii:
	.zero		916


//--------------------- .nv.constant0._Z15Block_FW_phase2iiPi --------------------------
	.section	.nv.constant0._Z15Block_FW_phase2iiPi,"a",@progbits
	.sectionflags	@""
	.align	4
.nv.constant0._Z15Block_FW_phase2iiPi:
	.zero		912


//--------------------- .nv.constant0._Z15Block_FW_phase1iiPi --------------------------
	.section	.nv.constant0._Z15Block_FW_phase1iiPi,"a",@progbits
	.sectionflags	@""
	.align	4
.nv.constant0._Z15Block_FW_phase1iiPi:
	.zero		912


//--------------------- SYMBOLS --------------------------

	.type		.nv.reservedSmem.offset0,@object
	.size		.nv.reservedSmem.offset0,0x4
	.type		.nv.reservedSmem.cap,@object
	.size		.nv.reservedSmem.cap,0x4
